	.target	sm_90a

	.elftype	@"ET_EXEC"


//--------------------- .note.nv.tkinfo           --------------------------
	.section	.note.nv.tkinfo,"",@"SHT_NOTE"
	.sectionflags	@"SHF_NOTE_NV_TKINFO"
	.tkinfo
        /*0018*/ 	.word	0x00000002
        /*0030*/ 	.string	""
        /*0030*/ 	.string	"ptxas"
        /*0030*/ 	.string	"Cuda compilation tools, release 13.0, V13.0.88"
        /*0030*/ 	.string	"Build cuda_13.0.r13.0/compiler.36424714_0"
        /*0030*/ 	.string	"-arch sm_90a -m 64 "



//--------------------- .note.nv.cuinfo           --------------------------
	.section	.note.nv.cuinfo,"",@"SHT_NOTE"
	.sectionflags	@"SHF_NOTE_NV_CUINFO"
        /*0018*/ 	.short	0x0002
        /*001a*/ 	.short	0x005a
        /*001c*/ 	.short	0x0082
	.zero		2


//--------------------- .nv.info                  --------------------------
	.section	.nv.info,"",@"SHT_CUDA_INFO"
	.align	4


	//----- nvinfo : EIATTR_REGCOUNT
	.align		4
        /*0000*/ 	.byte	0x04, 0x2f
        /*0002*/ 	.short	(.L_16 - .L_15)
	.align		4
.L_15:
        /*0004*/ 	.word	index@(_ZN7cutlass13device_kernelINS_4gemm6kernel13GemmUniversalIN4cute5tupleIJiiiiEEENS1_10collective13CollectiveMmaINS1_39MainloopSm90TmaGmmaRmemAWarpSpecializedILi7ENS5_IJNS4_1CILi1EEESB_SB_EEENS1_35KernelTmaWarpSpecializedCooperativeEEENS5_IJNSA_ILi128EEESF_NSA_ILi32EEEEEEfNS5_IJlSB_lEEEfNS5_IJSB_llEEENS4_8TiledMMAINS4_8MMA_AtomIJNS4_4SM904GMMA30MMA_64x128x8_F32TF32TF32_RS_TNILNSN_7ScaleInE1ELSP_1EEEEEENS4_6LayoutINS5_IJNSA_ILi2EEESB_SB_EEENS5_IJSB_NSA_ILi0EEESV_EEEEENS5_IJNS4_10UnderscoreESY_SY_EEEEENS4_13SM90_TMA_LOADENS4_14ComposedLayoutINS4_7SwizzleILi3ELi4ELi3EEENS4_18smem_ptr_flag_bitsILi32EEENSS_INS5_IJNSA_ILi8EEESG_EEENS5_IJSG_SB_EEEEEEEvNS4_8identityES11_NS12_INS13_ILi1ELi4ELi3EEES16_NSS_INS5_IJS17_S17_EEENS5_IJSB_S17_EEEEEEENS4_9Copy_AtomIJNS4_39AutoVectorizingCopyWithAssumedAlignmentILi128EEEfEEES1C_EENS_8epilogue10collective6detail29Sm90TmaWarpSpecializedAdapterINS1O_15DefaultEpilogueIfSI_SI_NS1N_6thread17LinearCombinationIfLi1EffLNS1S_9ScaleType4KindE0ELNS_15FloatRoundStyleE2EfEENS1_15EpilogueDefaultEEEEEvvEEEEvNT_6ParamsE)
        /*0008*/ 	.word	0x000000a8


	//----- nvinfo : EIATTR_FRAME_SIZE
	.align		4
.L_16:
        /*000c*/ 	.byte	0x04, 0x11
        /*000e*/ 	.short	(.L_18 - .L_17)
	.align		4
.L_17:
        /*0010*/ 	.word	index@(_ZN7cutlass13device_kernelINS_4gemm6kernel13GemmUniversalIN4cute5tupleIJiiiiEEENS1_10collective13CollectiveMmaINS1_39MainloopSm90TmaGmmaRmemAWarpSpecializedILi7ENS5_IJNS4_1CILi1EEESB_SB_EEENS1_35KernelTmaWarpSpecializedCooperativeEEENS5_IJNSA_ILi128EEESF_NSA_ILi32EEEEEEfNS5_IJlSB_lEEEfNS5_IJSB_llEEENS4_8TiledMMAINS4_8MMA_AtomIJNS4_4SM904GMMA30MMA_64x128x8_F32TF32TF32_RS_TNILNSN_7ScaleInE1ELSP_1EEEEEENS4_6LayoutINS5_IJNSA_ILi2EEESB_SB_EEENS5_IJSB_NSA_ILi0EEESV_EEEEENS5_IJNS4_10UnderscoreESY_SY_EEEEENS4_13SM90_TMA_LOADENS4_14ComposedLayoutINS4_7SwizzleILi3ELi4ELi3EEENS4_18smem_ptr_flag_bitsILi32EEENSS_INS5_IJNSA_ILi8EEESG_EEENS5_IJSG_SB_EEEEEEEvNS4_8identityES11_NS12_INS13_ILi1ELi4ELi3EEES16_NSS_INS5_IJS17_S17_EEENS5_IJSB_S17_EEEEEEENS4_9Copy_AtomIJNS4_39AutoVectorizingCopyWithAssumedAlignmentILi128EEEfEEES1C_EENS_8epilogue10collective6detail29Sm90TmaWarpSpecializedAdapterINS1O_15DefaultEpilogueIfSI_SI_NS1N_6thread17LinearCombinationIfLi1EffLNS1S_9ScaleType4KindE0ELNS_15FloatRoundStyleE2EfEENS1_15EpilogueDefaultEEEEEvvEEEEvNT_6ParamsE)
        /*0014*/ 	.word	0x00000000


	//----- nvinfo : EIATTR_MIN_STACK_SIZE
	.align		4
.L_18:
        /*0018*/ 	.byte	0x04, 0x12
        /*001a*/ 	.short	(.L_20 - .L_19)
	.align		4
.L_19:
        /*001c*/ 	.word	index@(_ZN7cutlass13device_kernelINS_4gemm6kernel13GemmUniversalIN4cute5tupleIJiiiiEEENS1_10collective13CollectiveMmaINS1_39MainloopSm90TmaGmmaRmemAWarpSpecializedILi7ENS5_IJNS4_1CILi1EEESB_SB_EEENS1_35KernelTmaWarpSpecializedCooperativeEEENS5_IJNSA_ILi128EEESF_NSA_ILi32EEEEEEfNS5_IJlSB_lEEEfNS5_IJSB_llEEENS4_8TiledMMAINS4_8MMA_AtomIJNS4_4SM904GMMA30MMA_64x128x8_F32TF32TF32_RS_TNILNSN_7ScaleInE1ELSP_1EEEEEENS4_6LayoutINS5_IJNSA_ILi2EEESB_SB_EEENS5_IJSB_NSA_ILi0EEESV_EEEEENS5_IJNS4_10UnderscoreESY_SY_EEEEENS4_13SM90_TMA_LOADENS4_14ComposedLayoutINS4_7SwizzleILi3ELi4ELi3EEENS4_18smem_ptr_flag_bitsILi32EEENSS_INS5_IJNSA_ILi8EEESG_EEENS5_IJSG_SB_EEEEEEEvNS4_8identityES11_NS12_INS13_ILi1ELi4ELi3EEES16_NSS_INS5_IJS17_S17_EEENS5_IJSB_S17_EEEEEEENS4_9Copy_AtomIJNS4_39AutoVectorizingCopyWithAssumedAlignmentILi128EEEfEEES1C_EENS_8epilogue10collective6detail29Sm90TmaWarpSpecializedAdapterINS1O_15DefaultEpilogueIfSI_SI_NS1N_6thread17LinearCombinationIfLi1EffLNS1S_9ScaleType4KindE0ELNS_15FloatRoundStyleE2EfEENS1_15EpilogueDefaultEEEEEvvEEEEvNT_6ParamsE)
        /*0020*/ 	.word	0x00000000
.L_20:


//--------------------- .nv.compat                --------------------------
	.section	.nv.compat,"",@"SHT_CUDA_COMPAT_INFO"
	.align	4
        /*0000*/ 	.byte	0x02, 0x09, 0x01, 0x00, 0x02, 0x02, 0x04, 0x00, 0x02, 0x05, 0x05, 0x00, 0x03, 0x07, 0x01, 0x01
        /*0010*/ 	.byte	0x02, 0x03, 0x01, 0x00, 0x02, 0x06, 0x01, 0x00, 0x04, 0x0b, 0x08, 0x00, 0x00, 0x00, 0x00, 0x00
        /*0020*/ 	.byte	0x00, 0x00, 0x00, 0x00


//--------------------- .nv.info._ZN7cutlass13device_kernelINS_4gemm6kernel13GemmUniversalIN4cute5tupleIJiiiiEEENS1_10collective13CollectiveMmaINS1_39MainloopSm90TmaGmmaRmemAWarpSpecializedILi7ENS5_IJNS4_1CILi1EEESB_SB_EEENS1_35KernelTmaWarpSpecializedCooperativeEEENS5_IJNSA_ILi128EEESF_NSA_ILi32EEEEEEfNS5_IJlSB_lEEEfNS5_IJSB_llEEENS4_8TiledMMAINS4_8MMA_AtomIJNS4_4SM904GMMA30MMA_64x128x8_F32TF32TF32_RS_TNILNSN_7ScaleInE1ELSP_1EEEEEENS4_6LayoutINS5_IJNSA_ILi2EEESB_SB_EEENS5_IJSB_NSA_ILi0EEESV_EEEEENS5_IJNS4_10UnderscoreESY_SY_EEEEENS4_13SM90_TMA_LOADENS4_14ComposedLayoutINS4_7SwizzleILi3ELi4ELi3EEENS4_18smem_ptr_flag_bitsILi32EEENSS_INS5_IJNSA_ILi8EEESG_EEENS5_IJSG_SB_EEEEEEEvNS4_8identityES11_NS12_INS13_ILi1ELi4ELi3EEES16_NSS_INS5_IJS17_S17_EEENS5_IJSB_S17_EEEEEEENS4_9Copy_AtomIJNS4_39AutoVectorizingCopyWithAssumedAlignmentILi128EEEfEEES1C_EENS_8epilogue10collective6detail29Sm90TmaWarpSpecializedAdapterINS1O_15DefaultEpilogueIfSI_SI_NS1N_6thread17LinearCombinationIfLi1EffLNS1S_9ScaleType4KindE0ELNS_15FloatRoundStyleE2EfEENS1_15EpilogueDefaultEEEEEvvEEEEvNT_6ParamsE --------------------------
	.section	.nv.info._ZN7cutlass13device_kernelINS_4gemm6kernel13GemmUniversalIN4cute5tupleIJiiiiEEENS1_10collective13CollectiveMmaINS1_39MainloopSm90TmaGmmaRmemAWarpSpecializedILi7ENS5_IJNS4_1CILi1EEESB_SB_EEENS1_35KernelTmaWarpSpecializedCooperativeEEENS5_IJNSA_ILi128EEESF_NSA_ILi32EEEEEEfNS5_IJlSB_lEEEfNS5_IJSB_llEEENS4_8TiledMMAINS4_8MMA_AtomIJNS4_4SM904GMMA30MMA_64x128x8_F32TF32TF32_RS_TNILNSN_7ScaleInE1ELSP_1EEEEEENS4_6LayoutINS5_IJNSA_ILi2EEESB_SB_EEENS5_IJSB_NSA_ILi0EEESV_EEEEENS5_IJNS4_10UnderscoreESY_SY_EEEEENS4_13SM90_TMA_LOADENS4_14ComposedLayoutINS4_7SwizzleILi3ELi4ELi3EEENS4_18smem_ptr_flag_bitsILi32EEENSS_INS5_IJNSA_ILi8EEESG_EEENS5_IJSG_SB_EEEEEEEvNS4_8identityES11_NS12_INS13_ILi1ELi4ELi3EEES16_NSS_INS5_IJS17_S17_EEENS5_IJSB_S17_EEEEEEENS4_9Copy_AtomIJNS4_39AutoVectorizingCopyWithAssumedAlignmentILi128EEEfEEES1C_EENS_8epilogue10collective6detail29Sm90TmaWarpSpecializedAdapterINS1O_15DefaultEpilogueIfSI_SI_NS1N_6thread17LinearCombinationIfLi1EffLNS1S_9ScaleType4KindE0ELNS_15FloatRoundStyleE2EfEENS1_15EpilogueDefaultEEEEEvvEEEEvNT_6ParamsE,"",@"SHT_CUDA_INFO"
	.sectionflags	@""
	.align	4


	//----- nvinfo : EIATTR_CUDA_API_VERSION
	.align		4
        /*0000*/ 	.byte	0x04, 0x37
        /*0002*/ 	.short	(.L_22 - .L_21)
.L_21:
        /*0004*/ 	.word	0x00000082


	//----- nvinfo : EIATTR_KPARAM_INFO
	.align		4
.L_22:
        /*0008*/ 	.byte	0x04, 0x17
        /*000a*/ 	.short	(.L_24 - .L_23)
.L_23:
        /*000c*/ 	.word	0x00000000
        /*0010*/ 	.short	0x0000
        /*0012*/ 	.short	0x0070
        /*0014*/ 	.byte	0x00, 0xf0, 0x01, 0x10


	//----- nvinfo : EIATTR_SPARSE_MMA_MASK
	.align		4
.L_24:
        /*0018*/ 	.byte	0x03, 0x50
        /*001a*/ 	.short	0x0000


	//----- nvinfo : EIATTR_MAXREG_COUNT
	.align		4
        /*001c*/ 	.byte	0x03, 0x1b
        /*001e*/ 	.short	0x00a8


	//----- nvinfo : EIATTR_NUM_BARRIERS
	.align		4
        /*0020*/ 	.byte	0x02, 0x4c
        /*0022*/ 	.byte	0x01
	.zero		1


	//----- nvinfo : EIATTR_EXTERNS
	.align		4
        /*0024*/ 	.byte	0x04, 0x0f
        /*0026*/ 	.short	(.L_26 - .L_25)


	//   ....[0]....
	.align		4
.L_25:
        /*0028*/ 	.word	index@(__assertfail)


	//----- nvinfo : EIATTR_MERCURY_ISA_VERSION
	.align		4
.L_26:
        /*002c*/ 	.byte	0x03, 0x5f
        /*002e*/ 	.short	0x0101


	//----- nvinfo : EIATTR_INT_WARP_WIDE_INSTR_OFFSETS
	.align		4
        /*0030*/ 	.byte	0x04, 0x31
        /*0032*/ 	.short	(.L_28 - .L_27)


	//   ....[0]....
.L_27:
        /*0034*/ 	.word	0x00000420


	//   ....[1]....
        /*0038*/ 	.word	0x00000450


	//   ....[2]....
        /*003c*/ 	.word	0x00000530


	//----- nvinfo : EIATTR_COOP_GROUP_MASK_REGIDS
	.align		4
.L_28:
        /*0040*/ 	.byte	0x04, 0x29
        /*0042*/ 	.short	(.L_30 - .L_29)


	//   ....[0]....
.L_29:
        /*0044*/ 	.word	0xffffffff


	//   ....[1]....
        /*0048*/ 	.word	0xffffffff


	//   ....[2]....
        /*004c*/ 	.word	0xffffffff


	//   ....[3]....
        /*0050*/ 	.word	0xffffffff


	//   ....[4]....
        /*0054*/ 	.word	0x0500000f


	//----- nvinfo : EIATTR_COOP_GROUP_INSTR_OFFSETS
	.align		4
.L_30:
        /*0058*/ 	.byte	0x04, 0x28
        /*005a*/ 	.short	(.L_32 - .L_31)


	//   ....[0]....
.L_31:
        /*005c*/ 	.word	0x00000060


	//   ....[1]....
        /*0060*/ 	.word	0x00000070


	//   ....[2]....
        /*0064*/ 	.word	0x00000130


	//   ....[3]....
        /*0068*/ 	.word	0x00000320


	//   ....[4]....
        /*006c*/ 	.word	0x000082a0


	//----- nvinfo : EIATTR_REG_RECONFIG
	.align		4
.L_32:
        /*0070*/ 	.byte	0x01, 0x54
	.zero		2


	//----- nvinfo : EIATTR_SYSCALL_OFFSETS
	.align		4
        /*0074*/ 	.byte	0x04, 0x46
        /*0076*/ 	.short	(.L_34 - .L_33)


	//   ....[0]....
.L_33:
        /*0078*/ 	.word	0x000013e0


	//   ....[1]....
        /*007c*/ 	.word	0x00001510


	//   ....[2]....
        /*0080*/ 	.word	0x00001600


	//   ....[3]....
        /*0084*/ 	.word	0x00006d40


	//   ....[4]....
        /*0088*/ 	.word	0x00006e70


	//----- nvinfo : EIATTR_MBARRIER_INSTR_OFFSETS
	.align		4
.L_34:
        /*008c*/ 	.byte	0x04, 0x39
        /*008e*/ 	.short	(.L_36 - .L_35)


	//   ....[0]....
.L_35:
        /*0090*/ 	.word	0x00000230
        /*0094*/ 	.word	0x000000ff
        /*0098*/ 	.word	0x00000000
        /*009c*/ 	.short	0x0100
        /*009e*/ 	.byte	0x08
	.zero		1


	//   ....[1]....
        /*00a0*/ 	.word	0x00000240
        /*00a4*/ 	.word	0x000000ff
        /*00a8*/ 	.word	0x00000038
        /*00ac*/ 	.short	0x0100
        /*00ae*/ 	.byte	0x08
	.zero		1


	//   ....[2]....
        /*00b0*/ 	.word	0x00000250
        /*00b4*/ 	.word	0x000000ff
        /*00b8*/ 	.word	0x00000008
        /*00bc*/ 	.short	0x0100
        /*00be*/ 	.byte	0x08
	.zero		1


	//   ....[3]....
        /*00c0*/ 	.word	0x00000260
        /*00c4*/ 	.word	0x000000ff
        /*00c8*/ 	.word	0x00000040
        /*00cc*/ 	.short	0x0100
        /*00ce*/ 	.byte	0x08
	.zero		1


	//   ....[4]....
        /*00d0*/ 	.word	0x00000270
        /*00d4*/ 	.word	0x000000ff
        /*00d8*/ 	.word	0x00000010
        /*00dc*/ 	.short	0x0100
        /*00de*/ 	.byte	0x08
	.zero		1


	//   ....[5]....
        /*00e0*/ 	.word	0x00000280
        /*00e4*/ 	.word	0x000000ff
        /*00e8*/ 	.word	0x00000048
        /*00ec*/ 	.short	0x0100
        /*00ee*/ 	.byte	0x08
	.zero		1


	//   ....[6]....
        /*00f0*/ 	.word	0x00000290
        /*00f4*/ 	.word	0x000000ff
        /*00f8*/ 	.word	0x00000018
        /*00fc*/ 	.short	0x0100
        /*00fe*/ 	.byte	0x08
	.zero		1


	//   ....[7]....
        /*0100*/ 	.word	0x000002a0
        /*0104*/ 	.word	0x000000ff
        /*0108*/ 	.word	0x00000050
        /*010c*/ 	.short	0x0100
        /*010e*/ 	.byte	0x08
	.zero		1


	//   ....[8]....
        /*0110*/ 	.word	0x000002b0
        /*0114*/ 	.word	0x000000ff
        /*0118*/ 	.word	0x00000020
        /*011c*/ 	.short	0x0100
        /*011e*/ 	.byte	0x08
	.zero		1


	//   ....[9]....
        /*0120*/ 	.word	0x000002c0
        /*0124*/ 	.word	0x000000ff
        /*0128*/ 	.word	0x00000058
        /*012c*/ 	.short	0x0100
        /*012e*/ 	.byte	0x08
	.zero		1


	//   ....[10]....
        /*0130*/ 	.word	0x000002d0
        /*0134*/ 	.word	0x000000ff
        /*0138*/ 	.word	0x00000028
        /*013c*/ 	.short	0x0100
        /*013e*/ 	.byte	0x08
	.zero		1


	//   ....[11]....
        /*0140*/ 	.word	0x000002e0
        /*0144*/ 	.word	0x000000ff
        /*0148*/ 	.word	0x00000060
        /*014c*/ 	.short	0x0100
        /*014e*/ 	.byte	0x08
	.zero		1


	//   ....[12]....
        /*0150*/ 	.word	0x000002f0
        /*0154*/ 	.word	0x000000ff
        /*0158*/ 	.word	0x00000030
        /*015c*/ 	.short	0x0100
        /*015e*/ 	.byte	0x08
	.zero		1


	//   ....[13]....
        /*0160*/ 	.word	0x00000300
        /*0164*/ 	.word	0x000000ff
        /*0168*/ 	.word	0x00000068
        /*016c*/ 	.short	0x0100
        /*016e*/ 	.byte	0x08
	.zero		1


	//   ....[14]....
        /*0170*/ 	.word	0x000005b0
        /*0174*/ 	.word	0x000000ff
        /*0178*/ 	.word	0x00000080
        /*017c*/ 	.short	0x0100
        /*017e*/ 	.byte	0x08
	.zero		1


	//   ....[15]....
        /*0180*/ 	.word	0x00000630
        /*0184*/ 	.word	0x000000ff
        /*0188*/ 	.word	0x00000088
        /*018c*/ 	.short	0x0100
        /*018e*/ 	.byte	0x08
	.zero		1


	//   ....[16]....
        /*0190*/ 	.word	0x000016a0
        /*0194*/ 	.word	0x00000003
        /*0198*/ 	.word	0x00000000
        /*019c*/ 	.short	0x010a
        /*019e*/ 	.byte	0x3f
	.zero		1


	//   ....[17]....
        /*01a0*/ 	.word	0x000016e0
        /*01a4*/ 	.word	0x00000003
        /*01a8*/ 	.word	0x00000000
        /*01ac*/ 	.short	0x010a
        /*01ae*/ 	.byte	0x3f
	.zero		1


	//   ....[18]....
        /*01b0*/ 	.word	0x00001820
        /*01b4*/ 	.word	0x00000003
        /*01b8*/ 	.word	0x00000000
        /*01bc*/ 	.short	0x010a
        /*01be*/ 	.byte	0x3f
	.zero		1


	//   ....[19]....
        /*01c0*/ 	.word	0x00001ba0
        /*01c4*/ 	.word	0x00000003
        /*01c8*/ 	.word	0x00000000
        /*01cc*/ 	.short	0x010a
        /*01ce*/ 	.byte	0x3f
	.zero		1


	//   ....[20]....
        /*01d0*/ 	.word	0x00001e60
        /*01d4*/ 	.word	0x00000007
        /*01d8*/ 	.word	0x00000000
        /*01dc*/ 	.short	0x010a
        /*01de*/ 	.byte	0x3f
	.zero		1


	//   ....[21]....
        /*01e0*/ 	.word	0x00002000
        /*01e4*/ 	.word	0x000000ff
        /*01e8*/ 	.word	0x00000000
        /*01ec*/ 	.short	0x0101
        /*01ee*/ 	.byte	0x05
	.zero		1


	//   ....[22]....
        /*01f0*/ 	.word	0x000021a0
        /*01f4*/ 	.word	0x00000007
        /*01f8*/ 	.word	0x00000000
        /*01fc*/ 	.short	0x010a
        /*01fe*/ 	.byte	0x3f
	.zero		1


	//   ....[23]....
        /*0200*/ 	.word	0x000024e0
        /*0204*/ 	.word	0x000000ff
        /*0208*/ 	.word	0x00000000
        /*020c*/ 	.short	0x0101
        /*020e*/ 	.byte	0x04
	.zero		1


	//   ....[24]....
        /*0210*/ 	.word	0x00002720
        /*0214*/ 	.word	0x000000ff
        /*0218*/ 	.word	0x00000000
        /*021c*/ 	.short	0x0101
        /*021e*/ 	.byte	0x04
	.zero		1


	//   ....[25]....
        /*0220*/ 	.word	0x00007020
        /*0224*/ 	.word	0x00000004
        /*0228*/ 	.word	0x00000038
        /*022c*/ 	.short	0x010a
        /*022e*/ 	.byte	0x3f
	.zero		1


	//   ....[26]....
        /*0230*/ 	.word	0x000077a0
        /*0234*/ 	.word	0x00000006
        /*0238*/ 	.word	0x00000088
        /*023c*/ 	.short	0x0101
        /*023e*/ 	.byte	0x3f
	.zero		1


	//   ....[27]....
        /*0240*/ 	.word	0x00007ea0
        /*0244*/ 	.word	0x00000005
        /*0248*/ 	.word	0x00000000
        /*024c*/ 	.short	0x010a
        /*024e*/ 	.byte	0x3f
	.zero		1


	//   ....[28]....
        /*0250*/ 	.word	0x00007f20
        /*0254*/ 	.word	0x00000007
        /*0258*/ 	.word	0x00000000
        /*025c*/ 	.short	0x010a
        /*025e*/ 	.byte	0x3f
	.zero		1


	//   ....[29]....
        /*0260*/ 	.word	0x00007fb0
        /*0264*/ 	.word	0x00000006
        /*0268*/ 	.word	0x00000000
        /*026c*/ 	.short	0x010a
        /*026e*/ 	.byte	0x3f
	.zero		1


	//   ....[30]....
        /*0270*/ 	.word	0x00008040
        /*0274*/ 	.word	0x00000009
        /*0278*/ 	.word	0x00000000
        /*027c*/ 	.short	0x010a
        /*027e*/ 	.byte	0x3f
	.zero		1


	//   ....[31]....
        /*0280*/ 	.word	0x000080d0
        /*0284*/ 	.word	0x00000008
        /*0288*/ 	.word	0x00000000
        /*028c*/ 	.short	0x010a
        /*028e*/ 	.byte	0x3f
	.zero		1


	//   ....[32]....
        /*0290*/ 	.word	0x00008160
        /*0294*/ 	.word	0x0000000b
        /*0298*/ 	.word	0x00000000
        /*029c*/ 	.short	0x010a
        /*029e*/ 	.byte	0x3f
	.zero		1


	//   ....[33]....
        /*02a0*/ 	.word	0x000081f0
        /*02a4*/ 	.word	0x00000003
        /*02a8*/ 	.word	0x00000000
        /*02ac*/ 	.short	0x010a
        /*02ae*/ 	.byte	0x3f
	.zero		1


	//   ....[34]....
        /*02b0*/ 	.word	0x000082d0
        /*02b4*/ 	.word	0x00000003
        /*02b8*/ 	.word	0x00000000
        /*02bc*/ 	.short	0x010a
        /*02be*/ 	.byte	0x3f
	.zero		1


	//   ....[35]....
        /*02c0*/ 	.word	0x00008320
        /*02c4*/ 	.word	0x00000003
        /*02c8*/ 	.word	0x00000000
        /*02cc*/ 	.short	0x010a
        /*02ce*/ 	.byte	0x3f
	.zero		1


	//   ....[36]....
        /*02d0*/ 	.word	0x00008370
        /*02d4*/ 	.word	0x00000007
        /*02d8*/ 	.word	0x00000000
        /*02dc*/ 	.short	0x010a
        /*02de*/ 	.byte	0x3f
	.zero		1


	//   ....[37]....
        /*02e0*/ 	.word	0x00008440
        /*02e4*/ 	.word	0x00000004
        /*02e8*/ 	.word	0x00000038
        /*02ec*/ 	.short	0x010a
        /*02ee*/ 	.byte	0x3f
	.zero		1


	//   ....[38]....
        /*02f0*/ 	.word	0x00008510
        /*02f4*/ 	.word	0x00000005
        /*02f8*/ 	.word	0x00000000
        /*02fc*/ 	.short	0x010a
        /*02fe*/ 	.byte	0x3f
	.zero		1


	//   ....[39]....
        /*0300*/ 	.word	0x00008560
        /*0304*/ 	.word	0x00000007
        /*0308*/ 	.word	0x00000000
        /*030c*/ 	.short	0x010a
        /*030e*/ 	.byte	0x3f
	.zero		1


	//   ....[40]....
        /*0310*/ 	.word	0x000085b0
        /*0314*/ 	.word	0x00000006
        /*0318*/ 	.word	0x00000000
        /*031c*/ 	.short	0x010a
        /*031e*/ 	.byte	0x3f
	.zero		1


	//   ....[41]....
        /*0320*/ 	.word	0x00008600
        /*0324*/ 	.word	0x00000009
        /*0328*/ 	.word	0x00000000
        /*032c*/ 	.short	0x010a
        /*032e*/ 	.byte	0x3f
	.zero		1


	//   ....[42]....
        /*0330*/ 	.word	0x00008650
        /*0334*/ 	.word	0x00000008
        /*0338*/ 	.word	0x00000000
        /*033c*/ 	.short	0x010a
        /*033e*/ 	.byte	0x3f
	.zero		1


	//   ....[43]....
        /*0340*/ 	.word	0x000086a0
        /*0344*/ 	.word	0x0000000b
        /*0348*/ 	.word	0x00000000
        /*034c*/ 	.short	0x010a
        /*034e*/ 	.byte	0x3f
	.zero		1


	//----- nvinfo : EIATTR_NUM_MBARRIERS
	.align		4
.L_36:
        /*0350*/ 	.byte	0x03, 0x38
        /*0352*/ 	.short	0x0010


	//----- nvinfo : EIATTR_EXIT_INSTR_OFFSETS
	.align		4
        /*0354*/ 	.byte	0x04, 0x1c
        /*0356*/ 	.short	(.L_38 - .L_37)


	//   ....[0]....
.L_37:
        /*0358*/ 	.word	0x000006d0


	//   ....[1]....
        /*035c*/ 	.word	0x00000f90


	//   ....[2]....
        /*0360*/ 	.word	0x00006380


	//   ....[3]....
        /*0364*/ 	.word	0x000069a0


	//   ....[4]....
        /*0368*/ 	.word	0x00008240


	//----- nvinfo : EIATTR_MAX_THREADS
	.align		4
.L_38:
        /*036c*/ 	.byte	0x04, 0x05
        /*036e*/ 	.short	(.L_40 - .L_39)
.L_39:
        /*0370*/ 	.word	0x00000180
        /*0374*/ 	.word	0x00000001
        /*0378*/ 	.word	0x00000001


	//----- nvinfo : EIATTR_CRS_STACK_SIZE
	.align		4
.L_40:
        /*037c*/ 	.byte	0x04, 0x1e
        /*037e*/ 	.short	(.L_42 - .L_41)
.L_41:
        /*0380*/ 	.word	0x00000000


	//----- nvinfo : EIATTR_CBANK_PARAM_SIZE
	.align		4
.L_42:
        /*0384*/ 	.byte	0x03, 0x19
        /*0386*/ 	.short	0x0470


	//----- nvinfo : EIATTR_PARAM_CBANK
	.align		4
        /*0388*/ 	.byte	0x04, 0x0a
        /*038a*/ 	.short	(.L_44 - .L_43)
	.align		4
.L_43:
        /*038c*/ 	.word	index@(.nv.constant0._ZN7cutlass13device_kernelINS_4gemm6kernel13GemmUniversalIN4cute5tupleIJiiiiEEENS1_10collective13CollectiveMmaINS1_39MainloopSm90TmaGmmaRmemAWarpSpecializedILi7ENS5_IJNS4_1CILi1EEESB_SB_EEENS1_35KernelTmaWarpSpecializedCooperativeEEENS5_IJNSA_ILi128EEESF_NSA_ILi32EEEEEEfNS5_IJlSB_lEEEfNS5_IJSB_llEEENS4_8TiledMMAINS4_8MMA_AtomIJNS4_4SM904GMMA30MMA_64x128x8_F32TF32TF32_RS_TNILNSN_7ScaleInE1ELSP_1EEEEEENS4_6LayoutINS5_IJNSA_ILi2EEESB_SB_EEENS5_IJSB_NSA_ILi0EEESV_EEEEENS5_IJNS4_10UnderscoreESY_SY_EEEEENS4_13SM90_TMA_LOADENS4_14ComposedLayoutINS4_7SwizzleILi3ELi4ELi3EEENS4_18smem_ptr_flag_bitsILi32EEENSS_INS5_IJNSA_ILi8EEESG_EEENS5_IJSG_SB_EEEEEEEvNS4_8identityES11_NS12_INS13_ILi1ELi4ELi3EEES16_NSS_INS5_IJS17_S17_EEENS5_IJSB_S17_EEEEEEENS4_9Copy_AtomIJNS4_39AutoVectorizingCopyWithAssumedAlignmentILi128EEEfEEES1C_EENS_8epilogue10collective6detail29Sm90TmaWarpSpecializedAdapterINS1O_15DefaultEpilogueIfSI_SI_NS1N_6thread17LinearCombinationIfLi1EffLNS1S_9ScaleType4KindE0ELNS_15FloatRoundStyleE2EfEENS1_15EpilogueDefaultEEEEEvvEEEEvNT_6ParamsE)
        /*0390*/ 	.short	0x0210
        /*0392*/ 	.short	0x0470


	//----- nvinfo : EIATTR_SW_WAR
	.align		4
.L_44:
        /*0394*/ 	.byte	0x04, 0x36
        /*0396*/ 	.short	(.L_46 - .L_45)
.L_45:
        /*0398*/ 	.word	0x00000008
.L_46:


//--------------------- .nv.callgraph             --------------------------
	.section	.nv.callgraph,"",@"SHT_CUDA_CALLGRAPH"
	.align	4
	.sectionentsize	8
	.align		4
        /*0000*/ 	.word	0x00000000
	.align		4
        /*0004*/ 	.word	0xffffffff
	.align		4
        /*0008*/ 	.word	index@(_ZN7cutlass13device_kernelINS_4gemm6kernel13GemmUniversalIN4cute5tupleIJiiiiEEENS1_10collective13CollectiveMmaINS1_39MainloopSm90TmaGmmaRmemAWarpSpecializedILi7ENS5_IJNS4_1CILi1EEESB_SB_EEENS1_35KernelTmaWarpSpecializedCooperativeEEENS5_IJNSA_ILi128EEESF_NSA_ILi32EEEEEEfNS5_IJlSB_lEEEfNS5_IJSB_llEEENS4_8TiledMMAINS4_8MMA_AtomIJNS4_4SM904GMMA30MMA_64x128x8_F32TF32TF32_RS_TNILNSN_7ScaleInE1ELSP_1EEEEEENS4_6LayoutINS5_IJNSA_ILi2EEESB_SB_EEENS5_IJSB_NSA_ILi0EEESV_EEEEENS5_IJNS4_10UnderscoreESY_SY_EEEEENS4_13SM90_TMA_LOADENS4_14ComposedLayoutINS4_7SwizzleILi3ELi4ELi3EEENS4_18smem_ptr_flag_bitsILi32EEENSS_INS5_IJNSA_ILi8EEESG_EEENS5_IJSG_SB_EEEEEEEvNS4_8identityES11_NS12_INS13_ILi1ELi4ELi3EEES16_NSS_INS5_IJS17_S17_EEENS5_IJSB_S17_EEEEEEENS4_9Copy_AtomIJNS4_39AutoVectorizingCopyWithAssumedAlignmentILi128EEEfEEES1C_EENS_8epilogue10collective6detail29Sm90TmaWarpSpecializedAdapterINS1O_15DefaultEpilogueIfSI_SI_NS1N_6thread17LinearCombinationIfLi1EffLNS1S_9ScaleType4KindE0ELNS_15FloatRoundStyleE2EfEENS1_15EpilogueDefaultEEEEEvvEEEEvNT_6ParamsE)
	.align		4
        /*000c*/ 	.word	index@(__assertfail)
	.align		4
        /*0010*/ 	.word	0x00000000
	.align		4
        /*0014*/ 	.word	0xfffffffe
	.align		4
        /*0018*/ 	.word	0x00000000
	.align		4
        /*001c*/ 	.word	0xfffffffd
	.align		4
        /*0020*/ 	.word	0x00000000
	.align		4
        /*0024*/ 	.word	0xfffffffc


//--------------------- .nv.constant4             --------------------------
	.section	.nv.constant4,"a",@progbits
	.align	8
	.align		8
.nv.constant4:
        /*0000*/ 	.dword	__assertfail
	.align		8
        /*0008*/ 	.dword	__unnamed_1
	.align		8
        /*0010*/ 	.dword	__unnamed_2
	.align		8
        /*0018*/ 	.dword	_ZN40_INTERNAL_1653b5b8_4_k_cu_c730841b_370914cuda3std3__45__cpo5beginE
	.align		8
        /*0020*/ 	.dword	_ZN40_INTERNAL_1653b5b8_4_k_cu_c730841b_370914cuda3std3__45__cpo3endE
	.align		8
        /*0028*/ 	.dword	_ZN40_INTERNAL_1653b5b8_4_k_cu_c730841b_370914cuda3std3__45__cpo6cbeginE
	.align		8
        /*0030*/ 	.dword	_ZN40_INTERNAL_1653b5b8_4_k_cu_c730841b_370914cuda3std3__45__cpo4cendE
	.align		8
        /*0038*/ 	.dword	_ZN40_INTERNAL_1653b5b8_4_k_cu_c730841b_370914cuda3std3__442_GLOBAL__N__1653b5b8_4_k_cu_c730841b_370916ignoreE
	.align		8
        /*0040*/ 	.dword	_ZN40_INTERNAL_1653b5b8_4_k_cu_c730841b_370914cuda3std3__419piecewise_constructE
	.align		8
        /*0048*/ 	.dword	_ZN40_INTERNAL_1653b5b8_4_k_cu_c730841b_370914cuda3std3__48in_placeE
	.align		8
        /*0050*/ 	.dword	_ZN40_INTERNAL_1653b5b8_4_k_cu_c730841b_370914cuda3std6ranges3__45__cpo4swapE
	.align		8
        /*0058*/ 	.dword	_ZN40_INTERNAL_1653b5b8_4_k_cu_c730841b_370914cuda3std6ranges3__45__cpo9iter_moveE
	.align		8
        /*0060*/ 	.dword	_ZN40_INTERNAL_1653b5b8_4_k_cu_c730841b_370914cute7productE
	.align		8
        /*0068*/ 	.dword	_ZN40_INTERNAL_1653b5b8_4_k_cu_c730841b_370914cute1_E
	.align		8
        /*0070*/ 	.dword	$str$24
	.align		8
        /*0078*/ 	.dword	$str$25


//--------------------- .text._ZN7cutlass13device_kernelINS_4gemm6kernel13GemmUniversalIN4cute5tupleIJiiiiEEENS1_10collective13CollectiveMmaINS1_39MainloopSm90TmaGmmaRmemAWarpSpecializedILi7ENS5_IJNS4_1CILi1EEESB_SB_EEENS1_35KernelTmaWarpSpecializedCooperativeEEENS5_IJNSA_ILi128EEESF_NSA_ILi32EEEEEEfNS5_IJlSB_lEEEfNS5_IJSB_llEEENS4_8TiledMMAINS4_8MMA_AtomIJNS4_4SM904GMMA30MMA_64x128x8_F32TF32TF32_RS_TNILNSN_7ScaleInE1ELSP_1EEEEEENS4_6LayoutINS5_IJNSA_ILi2EEESB_SB_EEENS5_IJSB_NSA_ILi0EEESV_EEEEENS5_IJNS4_10UnderscoreESY_SY_EEEEENS4_13SM90_TMA_LOADENS4_14ComposedLayoutINS4_7SwizzleILi3ELi4ELi3EEENS4_18smem_ptr_flag_bitsILi32EEENSS_INS5_IJNSA_ILi8EEESG_EEENS5_IJSG_SB_EEEEEEEvNS4_8identityES11_NS12_INS13_ILi1ELi4ELi3EEES16_NSS_INS5_IJS17_S17_EEENS5_IJSB_S17_EEEEEEENS4_9Copy_AtomIJNS4_39AutoVectorizingCopyWithAssumedAlignmentILi128EEEfEEES1C_EENS_8epilogue10collective6detail29Sm90TmaWarpSpecializedAdapterINS1O_15DefaultEpilogueIfSI_SI_NS1N_6thread17LinearCombinationIfLi1EffLNS1S_9ScaleType4KindE0ELNS_15FloatRoundStyleE2EfEENS1_15EpilogueDefaultEEEEEvvEEEEvNT_6ParamsE --------------------------
	.section	.text._ZN7cutlass13device_kernelINS_4gemm6kernel13GemmUniversalIN4cute5tupleIJiiiiEEENS1_10collective13CollectiveMmaINS1_39MainloopSm90TmaGmmaRmemAWarpSpecializedILi7ENS5_IJNS4_1CILi1EEESB_SB_EEENS1_35KernelTmaWarpSpecializedCooperativeEEENS5_IJNSA_ILi128EEESF_NSA_ILi32EEEEEEfNS5_IJlSB_lEEEfNS5_IJSB_llEEENS4_8TiledMMAINS4_8MMA_AtomIJNS4_4SM904GMMA30MMA_64x128x8_F32TF32TF32_RS_TNILNSN_7ScaleInE1ELSP_1EEEEEENS4_6LayoutINS5_IJNSA_ILi2EEESB_SB_EEENS5_IJSB_NSA_ILi0EEESV_EEEEENS5_IJNS4_10UnderscoreESY_SY_EEEEENS4_13SM90_TMA_LOADENS4_14ComposedLayoutINS4_7SwizzleILi3ELi4ELi3EEENS4_18smem_ptr_flag_bitsILi32EEENSS_INS5_IJNSA_ILi8EEESG_EEENS5_IJSG_SB_EEEEEEEvNS4_8identityES11_NS12_INS13_ILi1ELi4ELi3EEES16_NSS_INS5_IJS17_S17_EEENS5_IJSB_S17_EEEEEEENS4_9Copy_AtomIJNS4_39AutoVectorizingCopyWithAssumedAlignmentILi128EEEfEEES1C_EENS_8epilogue10collective6detail29Sm90TmaWarpSpecializedAdapterINS1O_15DefaultEpilogueIfSI_SI_NS1N_6thread17LinearCombinationIfLi1EffLNS1S_9ScaleType4KindE0ELNS_15FloatRoundStyleE2EfEENS1_15EpilogueDefaultEEEEEvvEEEEvNT_6ParamsE,"ax",@progbits
	.align	128
.text._ZN7cutlass13device_kernelINS_4gemm6kernel13GemmUniversalIN4cute5tupleIJiiiiEEENS1_10collective13CollectiveMmaINS1_39MainloopSm90TmaGmmaRmemAWarpSpecializedILi7ENS5_IJNS4_1CILi1EEESB_SB_EEENS1_35KernelTmaWarpSpecializedCooperativeEEENS5_IJNSA_ILi128EEESF_NSA_ILi32EEEEEEfNS5_IJlSB_lEEEfNS5_IJSB_llEEENS4_8TiledMMAINS4_8MMA_AtomIJNS4_4SM904GMMA30MMA_64x128x8_F32TF32TF32_RS_TNILNSN_7ScaleInE1ELSP_1EEEEEENS4_6LayoutINS5_IJNSA_ILi2EEESB_SB_EEENS5_IJSB_NSA_ILi0EEESV_EEEEENS5_IJNS4_10UnderscoreESY_SY_EEEEENS4_13SM90_TMA_LOADENS4_14ComposedLayoutINS4_7SwizzleILi3ELi4ELi3EEENS4_18smem_ptr_flag_bitsILi32EEENSS_INS5_IJNSA_ILi8EEESG_EEENS5_IJSG_SB_EEEEEEEvNS4_8identityES11_NS12_INS13_ILi1ELi4ELi3EEES16_NSS_INS5_IJS17_S17_EEENS5_IJSB_S17_EEEEEEENS4_9Copy_AtomIJNS4_39AutoVectorizingCopyWithAssumedAlignmentILi128EEEfEEES1C_EENS_8epilogue10collective6detail29Sm90TmaWarpSpecializedAdapterINS1O_15DefaultEpilogueIfSI_SI_NS1N_6thread17LinearCombinationIfLi1EffLNS1S_9ScaleType4KindE0ELNS_15FloatRoundStyleE2EfEENS1_15EpilogueDefaultEEEEEvvEEEEvNT_6ParamsE:
        .type           _ZN7cutlass13device_kernelINS_4gemm6kernel13GemmUniversalIN4cute5tupleIJiiiiEEENS1_10collective13CollectiveMmaINS1_39MainloopSm90TmaGmmaRmemAWarpSpecializedILi7ENS5_IJNS4_1CILi1EEESB_SB_EEENS1_35KernelTmaWarpSpecializedCooperativeEEENS5_IJNSA_ILi128EEESF_NSA_ILi32EEEEEEfNS5_IJlSB_lEEEfNS5_IJSB_llEEENS4_8TiledMMAINS4_8MMA_AtomIJNS4_4SM904GMMA30MMA_64x128x8_F32TF32TF32_RS_TNILNSN_7ScaleInE1ELSP_1EEEEEENS4_6LayoutINS5_IJNSA_ILi2EEESB_SB_EEENS5_IJSB_NSA_ILi0EEESV_EEEEENS5_IJNS4_10UnderscoreESY_SY_EEEEENS4_13SM90_TMA_LOADENS4_14ComposedLayoutINS4_7SwizzleILi3ELi4ELi3EEENS4_18smem_ptr_flag_bitsILi32EEENSS_INS5_IJNSA_ILi8EEESG_EEENS5_IJSG_SB_EEEEEEEvNS4_8identityES11_NS12_INS13_ILi1ELi4ELi3EEES16_NSS_INS5_IJS17_S17_EEENS5_IJSB_S17_EEEEEEENS4_9Copy_AtomIJNS4_39AutoVectorizingCopyWithAssumedAlignmentILi128EEEfEEES1C_EENS_8epilogue10collective6detail29Sm90TmaWarpSpecializedAdapterINS1O_15DefaultEpilogueIfSI_SI_NS1N_6thread17LinearCombinationIfLi1EffLNS1S_9ScaleType4KindE0ELNS_15FloatRoundStyleE2EfEENS1_15EpilogueDefaultEEEEEvvEEEEvNT_6ParamsE,@function
        .size           _ZN7cutlass13device_kernelINS_4gemm6kernel13GemmUniversalIN4cute5tupleIJiiiiEEENS1_10collective13CollectiveMmaINS1_39MainloopSm90TmaGmmaRmemAWarpSpecializedILi7ENS5_IJNS4_1CILi1EEESB_SB_EEENS1_35KernelTmaWarpSpecializedCooperativeEEENS5_IJNSA_ILi128EEESF_NSA_ILi32EEEEEEfNS5_IJlSB_lEEEfNS5_IJSB_llEEENS4_8TiledMMAINS4_8MMA_AtomIJNS4_4SM904GMMA30MMA_64x128x8_F32TF32TF32_RS_TNILNSN_7ScaleInE1ELSP_1EEEEEENS4_6LayoutINS5_IJNSA_ILi2EEESB_SB_EEENS5_IJSB_NSA_ILi0EEESV_EEEEENS5_IJNS4_10UnderscoreESY_SY_EEEEENS4_13SM90_TMA_LOADENS4_14ComposedLayoutINS4_7SwizzleILi3ELi4ELi3EEENS4_18smem_ptr_flag_bitsILi32EEENSS_INS5_IJNSA_ILi8EEESG_EEENS5_IJSG_SB_EEEEEEEvNS4_8identityES11_NS12_INS13_ILi1ELi4ELi3EEES16_NSS_INS5_IJS17_S17_EEENS5_IJSB_S17_EEEEEEENS4_9Copy_AtomIJNS4_39AutoVectorizingCopyWithAssumedAlignmentILi128EEEfEEES1C_EENS_8epilogue10collective6detail29Sm90TmaWarpSpecializedAdapterINS1O_15DefaultEpilogueIfSI_SI_NS1N_6thread17LinearCombinationIfLi1EffLNS1S_9ScaleType4KindE0ELNS_15FloatRoundStyleE2EfEENS1_15EpilogueDefaultEEEEEvvEEEEvNT_6ParamsE,(.L_x_215 - _ZN7cutlass13device_kernelINS_4gemm6kernel13GemmUniversalIN4cute5tupleIJiiiiEEENS1_10collective13CollectiveMmaINS1_39MainloopSm90TmaGmmaRmemAWarpSpecializedILi7ENS5_IJNS4_1CILi1EEESB_SB_EEENS1_35KernelTmaWarpSpecializedCooperativeEEENS5_IJNSA_ILi128EEESF_NSA_ILi32EEEEEEfNS5_IJlSB_lEEEfNS5_IJSB_llEEENS4_8TiledMMAINS4_8MMA_AtomIJNS4_4SM904GMMA30MMA_64x128x8_F32TF32TF32_RS_TNILNSN_7ScaleInE1ELSP_1EEEEEENS4_6LayoutINS5_IJNSA_ILi2EEESB_SB_EEENS5_IJSB_NSA_ILi0EEESV_EEEEENS5_IJNS4_10UnderscoreESY_SY_EEEEENS4_13SM90_TMA_LOADENS4_14ComposedLayoutINS4_7SwizzleILi3ELi4ELi3EEENS4_18smem_ptr_flag_bitsILi32EEENSS_INS5_IJNSA_ILi8EEESG_EEENS5_IJSG_SB_EEEEEEEvNS4_8identityES11_NS12_INS13_ILi1ELi4ELi3EEES16_NSS_INS5_IJS17_S17_EEENS5_IJSB_S17_EEEEEEENS4_9Copy_AtomIJNS4_39AutoVectorizingCopyWithAssumedAlignmentILi128EEEfEEES1C_EENS_8epilogue10collective6detail29Sm90TmaWarpSpecializedAdapterINS1O_15DefaultEpilogueIfSI_SI_NS1N_6thread17LinearCombinationIfLi1EffLNS1S_9ScaleType4KindE0ELNS_15FloatRoundStyleE2EfEENS1_15EpilogueDefaultEEEEEvvEEEEvNT_6ParamsE)
        .other          _ZN7cutlass13device_kernelINS_4gemm6kernel13GemmUniversalIN4cute5tupleIJiiiiEEENS1_10collective13CollectiveMmaINS1_39MainloopSm90TmaGmmaRmemAWarpSpecializedILi7ENS5_IJNS4_1CILi1EEESB_SB_EEENS1_35KernelTmaWarpSpecializedCooperativeEEENS5_IJNSA_ILi128EEESF_NSA_ILi32EEEEEEfNS5_IJlSB_lEEEfNS5_IJSB_llEEENS4_8TiledMMAINS4_8MMA_AtomIJNS4_4SM904GMMA30MMA_64x128x8_F32TF32TF32_RS_TNILNSN_7ScaleInE1ELSP_1EEEEEENS4_6LayoutINS5_IJNSA_ILi2EEESB_SB_EEENS5_IJSB_NSA_ILi0EEESV_EEEEENS5_IJNS4_10UnderscoreESY_SY_EEEEENS4_13SM90_TMA_LOADENS4_14ComposedLayoutINS4_7SwizzleILi3ELi4ELi3EEENS4_18smem_ptr_flag_bitsILi32EEENSS_INS5_IJNSA_ILi8EEESG_EEENS5_IJSG_SB_EEEEEEEvNS4_8identityES11_NS12_INS13_ILi1ELi4ELi3EEES16_NSS_INS5_IJS17_S17_EEENS5_IJSB_S17_EEEEEEENS4_9Copy_AtomIJNS4_39AutoVectorizingCopyWithAssumedAlignmentILi128EEEfEEES1C_EENS_8epilogue10collective6detail29Sm90TmaWarpSpecializedAdapterINS1O_15DefaultEpilogueIfSI_SI_NS1N_6thread17LinearCombinationIfLi1EffLNS1S_9ScaleType4KindE0ELNS_15FloatRoundStyleE2EfEENS1_15EpilogueDefaultEEEEEvvEEEEvNT_6ParamsE,@"STO_CUDA_ENTRY STV_DEFAULT"
_ZN7cutlass13device_kernelINS_4gemm6kernel13GemmUniversalIN4cute5tupleIJiiiiEEENS1_10collective13CollectiveMmaINS1_39MainloopSm90TmaGmmaRmemAWarpSpecializedILi7ENS5_IJNS4_1CILi1EEESB_SB_EEENS1_35KernelTmaWarpSpecializedCooperativeEEENS5_IJNSA_ILi128EEESF_NSA_ILi32EEEEEEfNS5_IJlSB_lEEEfNS5_IJSB_llEEENS4_8TiledMMAINS4_8MMA_AtomIJNS4_4SM904GMMA30MMA_64x128x8_F32TF32TF32_RS_TNILNSN_7ScaleInE1ELSP_1EEEEEENS4_6LayoutINS5_IJNSA_ILi2EEESB_SB_EEENS5_IJSB_NSA_ILi0EEESV_EEEEENS5_IJNS4_10UnderscoreESY_SY_EEEEENS4_13SM90_TMA_LOADENS4_14ComposedLayoutINS4_7SwizzleILi3ELi4ELi3EEENS4_18smem_ptr_flag_bitsILi32EEENSS_INS5_IJNSA_ILi8EEESG_EEENS5_IJSG_SB_EEEEEEEvNS4_8identityES11_NS12_INS13_ILi1ELi4ELi3EEES16_NSS_INS5_IJS17_S17_EEENS5_IJSB_S17_EEEEEEENS4_9Copy_AtomIJNS4_39AutoVectorizingCopyWithAssumedAlignmentILi128EEEfEEES1C_EENS_8epilogue10collective6detail29Sm90TmaWarpSpecializedAdapterINS1O_15DefaultEpilogueIfSI_SI_NS1N_6thread17LinearCombinationIfLi1EffLNS1S_9ScaleType4KindE0ELNS_15FloatRoundStyleE2EfEENS1_15EpilogueDefaultEEEEEvvEEEEvNT_6ParamsE:
[----:B------:R-:W0:Y:S01]  /*0000*/  LDC R1, c[0x0][0x28] ;  /* 0x00000a00ff017b82 */ /* 0x000e220000000800 */
[----:B------:R-:W1:Y:S01]  /*0010*/  S2R R0, SR_TID.X ;  /* 0x0000000000007919 */ /* 0x000e620000002100 */
[----:B------:R-:W-:Y:S01]  /*0020*/  ELECT P0, URZ, PT ;  /* 0x00000000003f782f */ /* 0x000fe20003800000 */
[----:B------:R-:W-:Y:S01]  /*0030*/  BSSY B0, `(.L_x_0) ;  /* 0x000000f000007945 */ /* 0x000fe20003800000 */
[--C-:B-1----:R-:W-:Y:S02]  /*0040*/  SHF.R.U32.HI R3, RZ, 0x5, R0.reuse ;  /* 0x00000005ff037819 */ /* 0x102fe40000011600 */
[----:B------:R-:W-:-:S03]  /*0050*/  SHF.R.U32.HI R7, RZ, 0x7, R0 ;  /* 0x00000007ff077819 */ /* 0x000fc60000011600 */
[----:B------:R-:W1:Y:S04]  /*0060*/  SHFL.IDX PT, R5, R3, RZ, 0x1f ;  /* 0x00001fff03057589 */ /* 0x000e6800000e0000 */
[----:B------:R2:W3:Y:S01]  /*0070*/  SHFL.IDX PT, R11, R7, RZ, 0x1f ;  /* 0x00001fff070b7589 */ /* 0x0004e200000e0000 */
[----:B-1----:R-:W-:-:S13]  /*0080*/  ISETP.NE.OR P0, PT, R5, RZ, !P0 ;  /* 0x000000ff0500720c */ /* 0x002fda0004705670 */
[----:B0-23--:R-:W-:Y:S05]  /*0090*/  @P0 BRA `(.L_x_1) ;  /* 0x0000000000200947 */ /* 0x00dfea0003800000 */
[----:B------:R-:W-:Y:S02]  /*00a0*/  ULDC.64 UR4, c[0x0][0x198] ;  /* 0x0000660000047ab9 */ /* 0x000fe40000000a00 */
[----:B------:R-:W-:Y:S02]  /*00b0*/  UIADD3 UR6, UP0, UR4, 0xf0, URZ ;  /* 0x000000f004067890 */ /* 0x000fe4000ff1e03f */
[----:B------:R-:W-:Y:S02]  /*00c0*/  UIADD3 UR4, UP1, UR4, 0x1f0, URZ ;  /* 0x000001f004047890 */ /* 0x000fe4000ff3e03f */
[----:B------:R-:W-:Y:S02]  /*00d0*/  UIADD3.X UR7, URZ, UR5, URZ, UP0, !UPT ;  /* 0x000000053f077290 */ /* 0x000fe400087fe43f */
[----:B------:R-:W-:-:S07]  /*00e0*/  UIADD3.X UR5, URZ, UR5, URZ, UP1, !UPT ;  /* 0x000000053f057290 */ /* 0x000fce0008ffe43f */
[----:B------:R0:W-:Y:S02]  /*00f0*/  UTMACCTL.PF [UR6] ;  /* 0x00000000060079b9 */ /* 0x0001e40008040000 */
[----:B------:R0:W-:Y:S02]  /*0100*/  UTMACCTL.PF [UR4] ;  /* 0x00000000040079b9 */ /* 0x0001e40008040000 */
[----:B0-----:R-:W-:Y:S01]  /*0110*/  NOP ;  /* 0x0000000000007918 */ /* 0x001fe20000000000 */
.L_x_1:
[----:B------:R-:W-:Y:S05]  /*0120*/  BSYNC B0 ;  /* 0x0000000000007941 */ /* 0x000fea0003800000 */
.L_x_0:
[----:B------:R-:W0:Y:S02]  /*0130*/  SHFL.IDX PT, R2, R3, RZ, 0x1f ;  /* 0x00001fff03027589 */ /* 0x000e2400000e0000 */
[----:B0-----:R-:W-:-:S13]  /*0140*/  ISETP.NE.AND P0, PT, R2, RZ, PT ;  /* 0x000000ff0200720c */ /* 0x001fda0003f05270 */
[----:B------:R-:W-:Y:S05]  /*0150*/  @P0 BRA `(.L_x_2) ;  /* 0x0000000000700947 */ /* 0x000fea0003800000 */
[----:B------:R-:W0:Y:S01]  /*0160*/  S2UR UR8, SR_CgaCtaId ;  /* 0x00000000000879c3 */ /* 0x000e220000008800 */
[----:B------:R-:W-:Y:S01]  /*0170*/  UMOV UR4, 0x400 ;  /* 0x0000040000047882 */ /* 0x000fe20000000000 */
[----:B------:R-:W-:Y:S01]  /*0180*/  UMOV UR5, 0x1 ;  /* 0x0000000100057882 */ /* 0x000fe20000000000 */
[----:B------:R-:W-:Y:S01]  /*0190*/  UMOV UR6, 0x100 ;  /* 0x0000010000067882 */ /* 0x000fe20000000000 */
[----:B------:R-:W-:Y:S01]  /*01a0*/  ELECT P0, URZ, PT ;  /* 0x00000000003f782f */ /* 0x000fe20003800000 */
[----:B------:R-:W-:-:S04]  /*01b0*/  UIADD3 UR6, -UR6, 0x100000, URZ ;  /* 0x0010000006067890 */ /* 0x000fc8000fffe13f */
[----:B------:R-:W-:Y:S02]  /*01c0*/  USHF.L.U32 UR7, UR6, 0xb, URZ ;  /* 0x0000000b06077899 */ /* 0x000fe4000800063f */
[----:B------:R-:W-:Y:S02]  /*01d0*/  USHF.L.U32 UR6, UR6, 0x1, URZ ;  /* 0x0000000106067899 */ /* 0x000fe4000800063f */
[----:B0-----:R-:W-:Y:S02]  /*01e0*/  ULEA UR8, UR8, UR4, 0x18 ;  /* 0x0000000408087291 */ /* 0x001fe4000f8ec03f */
[----:B------:R-:W-:-:S04]  /*01f0*/  UIADD3 UR4, -UR5, 0x100000, URZ ;  /* 0x0010000005047890 */ /* 0x000fc8000fffe13f */
[----:B------:R-:W-:Y:S02]  /*0200*/  USHF.L.U32 UR5, UR4, 0xb, URZ ;  /* 0x0000000b04057899 */ /* 0x000fe4000800063f */
[----:B------:R-:W-:Y:S01]  /*0210*/  USHF.L.U32 UR4, UR4, 0x1, URZ ;  /* 0x0000000104047899 */ /* 0x000fe2000800063f */
[----:B------:R-:W0:Y:S11]  /*0220*/  FENCE.VIEW.ASYNC.S ;  /* 0x00000000000073c6 */ /* 0x000e360000000000 */
[----:B0-----:R0:W1:Y:S01]  /*0230*/  SYNCS.EXCH.64 URZ, [UR8], UR4 ;  /* 0x00000004083f75b2 */ /* 0x0010620008000100 */
[----:B------:R0:W2:Y:S01]  /*0240*/  SYNCS.EXCH.64 URZ, [UR8+0x38], UR6 ;  /* 0x00003806083f75b2 */ /* 0x0000a20008000100 */
[----:B------:R0:W3:Y:S01]  /*0250*/  SYNCS.EXCH.64 URZ, [UR8+0x8], UR4 ;  /* 0x00000804083f75b2 */ /* 0x0000e20008000100 */
[----:B------:R0:W4:Y:S01]  /*0260*/  SYNCS.EXCH.64 URZ, [UR8+0x40], UR6 ;  /* 0x00004006083f75b2 */ /* 0x0001220008000100 */
[----:B------:R0:W0:Y:S01]  /*0270*/  SYNCS.EXCH.64 URZ, [UR8+0x10], UR4 ;  /* 0x00001004083f75b2 */ /* 0x0000220008000100 */
        /* <DEDUP_REMOVED lines=9> */
[----:B------:R-:W-:Y:S01]  /*0310*/  NOP ;  /* 0x0000000000007918 */ /* 0x000fe20000000000 */
.L_x_2:
[----:B------:R-:W5:Y:S01]  /*0320*/  SHFL.IDX PT, R3, R3, RZ, 0x1f ;  /* 0x00001fff03037589 */ /* 0x000f6200000e0000 */
[----:B------:R-:W-:Y:S01]  /*0330*/  ELECT P0, URZ, PT ;  /* 0x00000000003f782f */ /* 0x000fe20003800000 */
[----:B------:R-:W1:Y:S01]  /*0340*/  LDC R2, c[0x0][0x65c] ;  /* 0x00019700ff027b82 */ /* 0x000e620000000800 */
[----:B------:R-:W-:Y:S01]  /*0350*/  SHF.R.S32.HI R8, RZ, 0x1f, R5 ;  /* 0x0000001fff087819 */ /* 0x000fe20000011405 */
[----:B------:R-:W2:Y:S01]  /*0360*/  S2R R6, SR_CTAID.Y ;  /* 0x0000000000067919 */ /* 0x000ea20000002600 */
[----:B0-----:R-:W-:Y:S01]  /*0370*/  UMOV UR4, 0x20 ;  /* 0x0000002000047882 */ /* 0x001fe20000000000 */
[----:B------:R-:W-:Y:S01]  /*0380*/  NOP ;  /* 0x0000000000007918 */ /* 0x000fe20000000000 */
[----:B------:R-:W-:Y:S01]  /*0390*/  ISETP.NE.AND P2, PT, R11, RZ, PT ;  /* 0x000000ff0b00720c */ /* 0x000fe20003f45270 */
[----:B------:R-:W0:Y:S01]  /*03a0*/  S2R R4, SR_CTAID.X ;  /* 0x0000000000047919 */ /* 0x000e220000002500 */
[----:B------:R-:W-:Y:S01]  /*03b0*/  NOP ;  /* 0x0000000000007918 */ /* 0x000fe20000000000 */
[----:B------:R-:W-:-:S02]  /*03c0*/  LOP3.LUT R26, R26, 0xfffffffd, RZ, 0xc0, !PT ;  /* 0xfffffffd1a1a7812 */ /* 0x000fc400078ec0ff */
[----:B------:R-:W-:Y:S02]  /*03d0*/  LOP3.LUT R32, R0, 0x7f, RZ, 0xc0, !PT ;  /* 0x0000007f00207812 */ /* 0x000fe400078ec0ff */
[----:B-----5:R-:W-:Y:S02]  /*03e0*/  ISETP.NE.OR P0, PT, R3, RZ, !P0 ;  /* 0x000000ff0300720c */ /* 0x020fe40004705670 */
[----:B-1----:R-:W-:Y:S02]  /*03f0*/  ISETP.NE.AND P3, PT, R2, 0x1, PT ;  /* 0x000000010200780c */ /* 0x002fe40003f65270 */
[----:B------:R-:W-:-:S04]  /*0400*/  LEA.HI R3, R8, R5, RZ, 0x2 ;  /* 0x0000000508037211 */ /* 0x000fc800078f10ff */
[----:B------:R-:W-:-:S05]  /*0410*/  LOP3.LUT R10, R3, 0xfffffffc, RZ, 0xc0, !PT ;  /* 0xfffffffc030a7812 */ /* 0x000fca00078ec0ff */
[----:B------:R-:W-:Y:S01]  /*0420*/  VOTEU.ALL UP0, P0 ;  /* 0x00000000003f7886 */ /* 0x000fe20000000000 */
[----:B------:R-:W-:Y:S01]  /*0430*/  IMAD.IADD R3, R5, 0x1, -R10 ;  /* 0x0000000105037824 */ /* 0x000fe200078e0a0a */
[----:B------:R-:W0:Y:S01]  /*0440*/  @P3 LDC R17, c[0x0][0x10] ;  /* 0x00000400ff113b82 */ /* 0x000e220000000800 */
[----:B------:R-:W-:Y:S01]  /*0450*/  VOTEU.ALL UP1, P0 ;  /* 0x00000000003f7886 */ /* 0x000fe20000020000 */
[----:B--2---:R-:W-:Y:S01]  /*0460*/  @P3 IMAD.MOV.U32 R8, RZ, RZ, R6 ;  /* 0x000000ffff083224 */ /* 0x004fe200078e0006 */
[----:B------:R-:W-:Y:S01]  /*0470*/  @!UP0 UMOV UR6, 0x400 ;  /* 0x0000040000068882 */ /* 0x000fe20000000000 */
[----:B------:R-:W-:-:S04]  /*0480*/  @!UP0 UIADD3 UR4, -UR4, 0x100000, URZ ;  /* 0x0010000004048890 */ /* 0x000fc8000fffe13f */
[----:B------:R-:W-:Y:S02]  /*0490*/  @!UP0 USHF.L.U32 UR5, UR4, 0xb, URZ ;  /* 0x0000000b04058899 */ /* 0x000fe4000800063f */
[----:B------:R-:W-:Y:S01]  /*04a0*/  @!UP0 USHF.L.U32 UR4, UR4, 0x1, URZ ;  /* 0x0000000104048899 */ /* 0x000fe2000800063f */
[----:B------:R-:W-:Y:S01]  /*04b0*/  ISETP.NE.AND P1, PT, R3, 0x3, PT ;  /* 0x000000030300780c */ /* 0x000fe20003f25270 */
[----:B------:R-:W-:Y:S01]  /*04c0*/  @P3 IMAD.MOV.U32 R9, RZ, RZ, RZ ;  /* 0x000000ffff093224 */ /* 0x000fe200078e00ff */
[----:B------:R-:W-:Y:S01]  /*04d0*/  @P3 LOP3.LUT R26, R26, 0x2, RZ, 0xfc, !PT ;  /* 0x000000021a1a3812 */ /* 0x000fe200078efcff */
[----:B------:R-:W1:Y:S01]  /*04e0*/  @!UP0 S2UR UR7, SR_CgaCtaId ;  /* 0x00000000000789c3 */ /* 0x000e620000008800 */
[----:B------:R-:W-:-:S07]  /*04f0*/  IMAD.MOV.U32 R5, RZ, RZ, RZ ;  /* 0x000000ffff057224 */ /* 0x000fce00078e00ff */
[----:B------:R-:W2:Y:S01]  /*0500*/  @!P3 LDC R13, c[0x0][0xc] ;  /* 0x00000300ff0dbb82 */ /* 0x000ea20000000800 */
[----:B0-----:R-:W-:Y:S01]  /*0510*/  @P3 IMAD.WIDE.U32 R16, R4, R17, R8 ;  /* 0x0000001104103225 */ /* 0x001fe200078e0008 */
[----:B-1----:R-:W-:Y:S01]  /*0520*/  @!UP0 ULEA UR8, UR7, UR6, 0x18 ;  /* 0x0000000607088291 */ /* 0x002fe2000f8ec03f */
[----:B------:R-:W-:Y:S02]  /*0530*/  VOTEU.ALL UP0, P0 ;  /* 0x00000000003f7886 */ /* 0x000fe40000000000 */
[----:B------:R-:W-:Y:S01]  /*0540*/  ULDC UR6, c[0x0][0xc] ;  /* 0x0000030000067ab9 */ /* 0x000fe20000000800 */
[----:B------:R-:W-:Y:S01]  /*0550*/  ISETP.EQ.OR P0, PT, R3, RZ, !P1 ;  /* 0x000000ff0300720c */ /* 0x000fe20004f02670 */
[----:B------:R-:W-:-:S03]  /*0560*/  ULDC UR7, c[0x0][0x10] ;  /* 0x0000040000077ab9 */ /* 0x000fc60000000800 */
[C---:B------:R-:W-:Y:S01]  /*0570*/  ISETP.EQ.AND P0, PT, R11.reuse, RZ, P0 ;  /* 0x000000ff0b00720c */ /* 0x040fe20000702270 */
[----:B------:R-:W-:Y:S02]  /*0580*/  VIADD R11, R11, 0xffffffff ;  /* 0xffffffff0b0b7836 */ /* 0x000fe40000000000 */
[----:B--2---:R-:W-:Y:S01]  /*0590*/  @!P3 IMAD.WIDE.U32 R8, R13, R6, R4 ;  /* 0x000000060d08b225 */ /* 0x004fe200078e0004 */
[----:B------:R-:W0:Y:S02]  /*05a0*/  FENCE.VIEW.ASYNC.S ;  /* 0x00000000000073c6 */ /* 0x000e240000000000 */
[----:B0-----:R-:W3:Y:S01]  /*05b0*/  @!UP0 SYNCS.EXCH.64 URZ, [UR8+0x80], UR4 ;  /* 0x00008004083f85b2 */ /* 0x001ee20008000100 */
[----:B------:R-:W-:Y:S01]  /*05c0*/  SEL R18, RZ, 0x1, !P0 ;  /* 0x00000001ff127807 */ /* 0x000fe20004000000 */
[----:B------:R-:W-:Y:S01]  /*05d0*/  @P3 IMAD.MOV.U32 R13, RZ, RZ, RZ ;  /* 0x000000ffff0d3224 */ /* 0x000fe200078e00ff */
[----:B------:R-:W-:Y:S01]  /*05e0*/  ISETP.GE.U32.AND P1, PT, R11, 0x2, PT ;  /* 0x000000020b00780c */ /* 0x000fe20003f26070 */
[----:B------:R-:W-:-:S02]  /*05f0*/  @!P3 IMAD.MOV.U32 R16, RZ, RZ, R8 ;  /* 0x000000ffff10b224 */ /* 0x000fc400078e0008 */
[----:B------:R-:W-:Y:S01]  /*0600*/  @P3 IMAD.IADD R17, R17, 0x1, R13 ;  /* 0x0000000111113824 */ /* 0x000fe200078e020d */
[----:B------:R-:W-:Y:S01]  /*0610*/  SEL R18, R18, 0x2, P1 ;  /* 0x0000000212127807 */ /* 0x000fe20000800000 */
[----:B------:R-:W-:Y:S01]  /*0620*/  @!P3 IMAD.MOV.U32 R17, RZ, RZ, R9 ;  /* 0x000000ffff11b224 */ /* 0x000fe200078e0009 */
[----:B------:R0:W3:Y:S01]  /*0630*/  @!UP1 SYNCS.EXCH.64 URZ, [UR8+0x88], UR4 ;  /* 0x00008804083f95b2 */ /* 0x0000e20008000100 */
[----:B------:R-:W-:Y:S01]  /*0640*/  NOP ;  /* 0x0000000000007918 */ /* 0x000fe20000000000 */
[----:B0-----:R-:W-:-:S03]  /*0650*/  UIMAD.WIDE.U32 UR4, UR6, UR7, URZ ;  /* 0x00000007060472a5 */ /* 0x001fc6000f8e003f */
[----:B------:R-:W-:Y:S02]  /*0660*/  ULDC UR6, c[0x0][0x14] ;  /* 0x0000050000067ab9 */ /* 0x000fe40000000800 */
[----:B------:R-:W-:Y:S02]  /*0670*/  UIMAD.WIDE.U32 UR54, UR4, UR6, URZ ;  /* 0x00000006043672a5 */ /* 0x000fe4000f8e003f */
[----:B------:R-:W-:-:S04]  /*0680*/  UIMAD UR45, UR5, UR6, URZ ;  /* 0x00000006052d72a4 */ /* 0x000fc8000f8e023f */
[----:B------:R-:W-:Y:S01]  /*0690*/  UIADD3 UR45, UR55, UR45, URZ ;  /* 0x0000002d372d7290 */ /* 0x000fe2000fffe03f */
[----:B---34-:R-:W-:Y:S06]  /*06a0*/  BAR.SYNC.DEFER_BLOCKING 0x0 ;  /* 0x0000000000007b1d */ /* 0x018fec0000010000 */
[----:B------:R-:W-:Y:S05]  /*06b0*/  @!P2 BRA `(.L_x_3) ;  /* 0x0000005c0034a947 */ /* 0x000fea0003800000 */
[----:B------:R-:W-:-:S13]  /*06c0*/  ISETP.GT.U32.AND P0, PT, R11, 0x1, PT ;  /* 0x000000010b00780c */ /* 0x000fda0003f04070 */
[----:B------:R-:W-:Y:S05]  /*06d0*/  @P0 EXIT ;  /* 0x000000000000094d */ /* 0x000fea0003800000 */
[----:B------:R-:W-:Y:S01]  /*06e0*/  ULDC.64 UR4, c[0x0][0x650] ;  /* 0x0001940000047ab9 */ /* 0x000fe20000000a00 */
[----:B------:R-:W-:Y:S01]  /*06f0*/  PRMT R3, RZ, 0x7610, R3 ;  /* 0x00007610ff037816 */ /* 0x000fe20000000003 */
[----:B------:R-:W-:Y:S01]  /*0700*/  IMAD.MOV.U32 R103, RZ, RZ, -0x1 ;  /* 0xffffffffff677424 */ /* 0x000fe200078e00ff */
[----:B------:R-:W-:Y:S01]  /*0710*/  ISETP.GE.U32.AND P0, PT, R16, UR4, PT ;  /* 0x0000000410007c0c */ /* 0x000fe2000bf06070 */
[----:B------:R-:W-:Y:S02]  /*0720*/  IMAD.MOV.U32 R104, RZ, RZ, -0x1 ;  /* 0xffffffffff687424 */ /* 0x000fe400078e00ff */
[----:B------:R-:W-:Y:S01]  /*0730*/  IMAD.MOV.U32 R89, RZ, RZ, -0x1 ;  /* 0xffffffffff597424 */ /* 0x000fe200078e00ff */
[----:B------:R-:W-:-:S13]  /*0740*/  ISETP.GE.U32.AND.EX P0, PT, R17, UR5, PT, P0 ;  /* 0x0000000511007c0c */ /* 0x000fda000bf06100 */
[----:B------:R-:W-:Y:S05]  /*0750*/  @P0 BRA `(.L_x_4) ;  /* 0x0000000400540947 */ /* 0x000fea0003800000 */
[----:B------:R-:W0:Y:S01]  /*0760*/  LDC.64 R20, c[0x0][0x628] ;  /* 0x00018a00ff147b82 */ /* 0x000e220000000a00 */
[----:B------:R-:W-:Y:S02]  /*0770*/  IMAD.MOV.U32 R8, RZ, RZ, R16 ;  /* 0x000000ffff087224 */ /* 0x000fe400078e0010 */
[----:B------:R-:W-:-:S05]  /*0780*/  IMAD.MOV.U32 R9, RZ, RZ, R17 ;  /* 0x000000ffff097224 */ /* 0x000fca00078e0011 */
[----:B------:R-:W1:Y:S08]  /*0790*/  LDC R14, c[0x0][0x630] ;  /* 0x00018c00ff0e7b82 */ /* 0x000e700000000800 */
[----:B------:R-:W2:Y:S01]  /*07a0*/  LDC.64 R22, c[0x0][0x620] ;  /* 0x00018800ff167b82 */ /* 0x000ea20000000a00 */
[----:B0-----:R-:W-:-:S04]  /*07b0*/  ISETP.NE.U32.AND P0, PT, R20, RZ, PT ;  /* 0x000000ff1400720c */ /* 0x001fc80003f05070 */
[----:B------:R-:W-:-:S13]  /*07c0*/  ISETP.NE.AND.EX P0, PT, R21, RZ, PT, P0 ;  /* 0x000000ff1500720c */ /* 0x000fda0003f05300 */
[----:B-12---:R-:W-:Y:S05]  /*07d0*/  @!P0 BRA `(.L_x_5) ;  /* 0x0000000000288947 */ /* 0x006fea0003800000 */
[----:B------:R-:W0:Y:S02]  /*07e0*/  LDC R3, c[0x0][0x634] ;  /* 0x00018d00ff037b82 */ /* 0x000e240000000800 */
[----:B0-----:R-:W-:-:S05]  /*07f0*/  IADD3 R3, P0, R16, R3, RZ ;  /* 0x0000000310037210 */ /* 0x001fca0007f1e0ff */
[----:B------:R-:W-:-:S04]  /*0800*/  IMAD.X R15, RZ, RZ, R17, P0 ;  /* 0x000000ffff0f7224 */ /* 0x000fc800000e0611 */
[----:B------:R-:W-:-:S04]  /*0810*/  IMAD.WIDE.U32 R8, R15, R20, RZ ;  /* 0x000000140f087225 */ /* 0x000fc800078e00ff */
[----:B------:R-:W-:-:S04]  /*0820*/  IMAD.WIDE.U32 R10, P0, R3, R21, R8 ;  /* 0x00000015030a7225 */ /* 0x000fc80007800008 */
[----:B------:R-:W-:-:S04]  /*0830*/  IMAD.WIDE.U32 R8, R3, R20, RZ ;  /* 0x0000001403087225 */ /* 0x000fc800078e00ff */
[----:B------:R-:W-:Y:S01]  /*0840*/  IMAD.X R13, RZ, RZ, RZ, P0 ;  /* 0x000000ffff0d7224 */ /* 0x000fe200000e06ff */
[----:B------:R-:W-:Y:S01]  /*0850*/  IADD3 RZ, P0, R9, R10, RZ ;  /* 0x0000000a09ff7210 */ /* 0x000fe20007f1e0ff */
[----:B------:R-:W-:-:S04]  /*0860*/  IMAD.MOV.U32 R12, RZ, RZ, R11 ;  /* 0x000000ffff0c7224 */ /* 0x000fc800078e000b */
[----:B------:R-:W-:-:S08]  /*0870*/  IMAD.WIDE.U32.X R8, R15, R21, R12, P0 ;  /* 0x000000150f087225 */ /* 0x000fd000000e040c */
.L_x_5:
[-CC-:B------:R-:W-:Y:S01]  /*0880*/  SHF.R.U64 R89, R8, R14.reuse, R9.reuse ;  /* 0x0000000e08597219 */ /* 0x180fe20000001209 */
[----:B------:R-:W0:Y:S01]  /*0890*/  LDC R12, c[0x0][0x618] ;  /* 0x00018600ff0c7b82 */ /* 0x000e220000000800 */
[----:B------:R-:W-:Y:S01]  /*08a0*/  SHF.R.U32.HI R5, RZ, R14, R9 ;  /* 0x0000000eff057219 */ /* 0x000fe20000011609 */
[----:B------:R-:W-:Y:S01]  /*08b0*/  ULDC UR4, c[0x0][0x150] ;  /* 0x0000540000047ab9 */ /* 0x000fe20000000800 */
[----:B------:R-:W-:Y:S02]  /*08c0*/  IADD3 R11, P0, RZ, -R89, RZ ;  /* 0x80000059ff0b7210 */ /* 0x000fe40007f1e0ff */
[----:B------:R-:W-:-:S03]  /*08d0*/  I2FP.F32.U32 R3, R4 ;  /* 0x0000000400037245 */ /* 0x000fc60000201000 */
[----:B------:R-:W1:Y:S01]  /*08e0*/  LDC.64 R24, c[0x0][0x640] ;  /* 0x00019000ff187b82 */ /* 0x000e620000000a00 */
[----:B------:R-:W-:Y:S02]  /*08f0*/  IMAD.X R13, RZ, RZ, ~R5, P0 ;  /* 0x000000ffff0d7224 */ /* 0x000fe400000e0e05 */
[----:B------:R-:W-:Y:S01]  /*0900*/  FMUL R3, R3, UR4 ;  /* 0x0000000403037c20 */ /* 0x000fe20008400000 */
[----:B------:R-:W-:Y:S01]  /*0910*/  IMAD.WIDE.U32 R8, R11, R22, R16 ;  /* 0x000000160b087225 */ /* 0x000fe200078e0010 */
[----:B------:R-:W-:-:S03]  /*0920*/  ULDC UR4, c[0x0][0x154] ;  /* 0x0000550000047ab9 */ /* 0x000fc60000000800 */
[----:B------:R-:W-:Y:S01]  /*0930*/  IMAD R10, R13, R22, RZ ;  /* 0x000000160d0a7224 */ /* 0x000fe200078e02ff */
[----:B------:R-:W2:Y:S01]  /*0940*/  LDC R5, c[0x0][0x144] ;  /* 0x00005100ff057b82 */ /* 0x000ea20000000800 */
[----:B------:R-:W3:Y:S02]  /*0950*/  F2I.U32.TRUNC.NTZ R3, R3 ;  /* 0x0000000300037305 */ /* 0x000ee4000020f000 */
[----:B------:R-:W-:-:S04]  /*0960*/  IMAD R11, R11, R23, R10 ;  /* 0x000000170b0b7224 */ /* 0x000fc800078e020a */
[----:B------:R-:W-:Y:S01]  /*0970*/  IMAD.IADD R9, R9, 0x1, R11 ;  /* 0x0000000109097824 */ /* 0x000fe200078e020b */
[----:B------:R-:W4:Y:S01]  /*0980*/  LDC R14, c[0x0][0x608] ;  /* 0x00018200ff0e7b82 */ /* 0x000f220000000800 */
[----:B------:R-:W-:-:S03]  /*0990*/  MOV R11, 0xffffffff ;  /* 0xffffffff000b7802 */ /* 0x000fc60000000f00 */
[----:B0-----:R-:W-:Y:S02]  /*09a0*/  SHF.R.U64 R20, R8, R12, R9 ;  /* 0x0000000c08147219 */ /* 0x001fe40000001209 */
[----:B------:R-:W-:Y:S02]  /*09b0*/  I2FP.F32.U32 R8, R6 ;  /* 0x0000000600087245 */ /* 0x000fe40000201000 */
[----:B------:R-:W0:Y:S01]  /*09c0*/  LDC R22, c[0x0][0x658] ;  /* 0x00019600ff167b82 */ /* 0x000e220000000800 */
[----:B-1----:R-:W-:Y:S01]  /*09d0*/  ISETP.NE.U32.AND P0, PT, R24, RZ, PT ;  /* 0x000000ff1800720c */ /* 0x002fe20003f05070 */
[----:B---3--:R-:W-:Y:S01]  /*09e0*/  IMAD.MOV R10, RZ, RZ, -R3 ;  /* 0x000000ffff0a7224 */ /* 0x008fe200078e0a03 */
[----:B------:R-:W-:Y:S01]  /*09f0*/  SHF.R.U32.HI R9, RZ, R12, R9 ;  /* 0x0000000cff097219 */ /* 0x000fe20000011609 */
[----:B------:R-:W-:Y:S01]  /*0a00*/  FMUL R8, R8, UR4 ;  /* 0x0000000408087c20 */ /* 0x000fe20008400000 */
[----:B------:R-:W-:-:S03]  /*0a10*/  ISETP.NE.AND.EX P0, PT, R25, RZ, PT, P0 ;  /* 0x000000ff1900720c */ /* 0x000fc60003f05300 */
[----:B------:R-:W1:Y:S01]  /*0a20*/  LDC R15, c[0x0][0x148] ;  /* 0x00005200ff0f7b82 */ /* 0x000e620000000800 */
[----:B--2---:R-:W-:-:S07]  /*0a30*/  IMAD R3, R5, R10, R4 ;  /* 0x0000000a05037224 */ /* 0x004fce00078e0204 */
[----:B------:R-:W2:Y:S01]  /*0a40*/  LDC R21, c[0x0][0x600] ;  /* 0x00018000ff157b82 */ /* 0x000ea20000000800 */
[-CC-:B----4-:R-:W-:Y:S02]  /*0a50*/  SHF.R.U64 R26, R20, R14.reuse, R9.reuse ;  /* 0x0000000e141a7219 */ /* 0x190fe40000001209 */
[----:B------:R-:W-:Y:S01]  /*0a60*/  SHF.R.U32.HI R5, RZ, R14, R9 ;  /* 0x0000000eff057219 */ /* 0x000fe20000011609 */
[----:B------:R-:W-:Y:S01]  /*0a70*/  IMAD.MOV.U32 R9, RZ, RZ, 0x1 ;  /* 0x00000001ff097424 */ /* 0x000fe200078e00ff */
[----:B------:R3:W4:Y:S03]  /*0a80*/  F2I.U32.TRUNC.NTZ R14, R8 ;  /* 0x00000008000e7305 */ /* 0x000726000020f000 */
[----:B------:R-:W1:Y:S01]  /*0a90*/  LDC R23, c[0x0][0x648] ;  /* 0x00019200ff177b82 */ /* 0x000e620000000800 */
[-C--:B0-----:R-:W-:Y:S02]  /*0aa0*/  SHF.L.U32 R4, R11, R22.reuse, RZ ;  /* 0x000000160b047219 */ /* 0x081fe400000006ff */
[----:B------:R-:W-:-:S02]  /*0ab0*/  SHF.R.U64 R28, R26, R22, R5 ;  /* 0x000000161a1c7219 */ /* 0x000fc40000001205 */
[----:B------:R-:W-:Y:S02]  /*0ac0*/  LOP3.LUT R13, RZ, R4, RZ, 0x33, !PT ;  /* 0x00000004ff0d7212 */ /* 0x000fe400078e33ff */
[-C--:B------:R-:W-:Y:S01]  /*0ad0*/  SHF.R.U32.HI R5, RZ, R22.reuse, R5 ;  /* 0x00000016ff057219 */ /* 0x080fe20000011605 */
[----:B------:R-:W0:Y:S01]  /*0ae0*/  LDC R27, c[0x0][0x638] ;  /* 0x00018e00ff1b7b82 */ /* 0x000e220000000800 */
[----:B------:R-:W-:Y:S01]  /*0af0*/  SHF.L.U32 R12, R9, R22, RZ ;  /* 0x00000016090c7219 */ /* 0x000fe200000006ff */
[----:B------:R-:W-:-:S06]  /*0b00*/  IMAD.MOV.U32 R4, RZ, RZ, R28 ;  /* 0x000000ffff047224 */ /* 0x000fcc00078e001c */
[----:B------:R-:W0:Y:S01]  /*0b10*/  LDC R103, c[0x0][0x610] ;  /* 0x00018400ff677b82 */ /* 0x000e220000000800 */
[----:B---34-:R-:W-:Y:S05]  /*0b20*/  @!P0 BRA `(.L_x_6) ;  /* 0x0000000000288947 */ /* 0x018fea0003800000 */
[----:B------:R-:W3:Y:S02]  /*0b30*/  LDC R11, c[0x0][0x64c] ;  /* 0x00019300ff0b7b82 */ /* 0x000ee40000000800 */
[----:B---3--:R-:W-:-:S05]  /*0b40*/  IADD3 R11, P0, R28, R11, RZ ;  /* 0x0000000b1c0b7210 */ /* 0x008fca0007f1e0ff */
        /* <DEDUP_REMOVED lines=8> */
.L_x_6:
[----:B-1----:R-:W-:Y:S01]  /*0bd0*/  SHF.R.U64 R4, R4, R23, R5 ;  /* 0x0000001704047219 */ /* 0x002fe20000001205 */
[----:B--2---:R-:W-:Y:S01]  /*0be0*/  VIADD R5, R21, 0xffffffff ;  /* 0xffffffff15057836 */ /* 0x004fe20000000000 */
[----:B------:R-:W-:Y:S01]  /*0bf0*/  LOP3.LUT R13, R26, R13, RZ, 0xc0, !PT ;  /* 0x0000000d1a0d7212 */ /* 0x000fe200078ec0ff */
[----:B------:R-:W-:Y:S02]  /*0c00*/  IMAD.MOV R14, RZ, RZ, -R14 ;  /* 0x000000ffff0e7224 */ /* 0x000fe400078e0a0e */
[----:B------:R-:W-:Y:S01]  /*0c10*/  IMAD.MOV R8, RZ, RZ, -R4 ;  /* 0x000000ffff087224 */ /* 0x000fe200078e0a04 */
[----:B------:R-:W-:Y:S01]  /*0c20*/  LOP3.LUT R5, R20, R5, RZ, 0xc0, !PT ;  /* 0x0000000514057212 */ /* 0x000fe200078ec0ff */
[----:B------:R-:W-:Y:S02]  /*0c30*/  IMAD R12, R12, R4, R13 ;  /* 0x000000040c0c7224 */ /* 0x000fe400078e020d */
[----:B------:R-:W-:Y:S02]  /*0c40*/  @P3 IMAD R3, R15, R14, R6 ;  /* 0x0000000e0f033224 */ /* 0x000fe400078e0206 */
[----:B0-----:R-:W-:-:S02]  /*0c50*/  IMAD R4, R8, R27, R28 ;  /* 0x0000001b08047224 */ /* 0x001fc400078e021c */
[----:B------:R-:W-:Y:S02]  /*0c60*/  IMAD R103, R12, R103, R3 ;  /* 0x000000670c677224 */ /* 0x000fe400078e0203 */
[----:B------:R-:W-:Y:S02]  /*0c70*/  IMAD R4, R4, R21, R5 ;  /* 0x0000001504047224 */ /* 0x000fe400078e0205 */
[----:B------:R-:W-:-:S03]  /*0c80*/  IMAD.MOV.U32 R3, RZ, RZ, 0x1 ;  /* 0x00000001ff037424 */ /* 0x000fc600078e00ff */
[----:B------:R-:W-:Y:S02]  /*0c90*/  SEL R104, R4, R103, !P3 ;  /* 0x0000006704687207 */ /* 0x000fe40005800000 */
[----:B------:R-:W-:-:S07]  /*0ca0*/  SEL R103, R103, R4, !P3 ;  /* 0x0000000467677207 */ /* 0x000fce0005800000 */
.L_x_4:
[----:B------:R-:W-:-:S08]  /*0cb0*/  NOP ;  /* 0x0000000000007918 */ /* 0x000fd00000000000 */
[----:B------:R-:W0:Y:S02]  /*0cc0*/  USETMAXREG.TRY_ALLOC.CTAPOOL UP0, 0xe8 ;  /* 0x000000e8000079c8 */ /* 0x000e240008000600 */
[----:B0-----:R-:W-:-:S13]  /*0cd0*/  PLOP3.LUT P0, PT, PT, PT, UP0, 0x80, 0x0 ;  /* 0x000000000000781c */ /* 0x001fda0003f0f008 */
[----:B------:R-:W-:Y:S05]  /*0ce0*/  @!P0 BRA `(.L_x_4) ;  /* 0xfffffffc00f08947 */ /* 0x000fea000383ffff */
[----:B------:R-:W-:Y:S01]  /*0cf0*/  ULDC.64 UR4, c[0x0][0x598] ;  /* 0x0001660000047ab9 */ /* 0x000fe20000000a00 */
[----:B------:R-:W-:Y:S01]  /*0d00*/  ULDC.64 UR36, c[0x0][0x208] ;  /* 0x0000820000247ab9 */ /* 0x000fe20000000a00 */
[----:B------:R-:W-:-:S04]  /*0d10*/  ISETP.NE.U32.AND P0, PT, RZ, UR4, PT ;  /* 0x00000004ff007c0c */ /* 0x000fc8000bf05070 */
[----:B------:R-:W-:-:S13]  /*0d20*/  ISETP.NE.AND.EX P0, PT, RZ, UR5, PT, P0 ;  /* 0x00000005ff007c0c */ /* 0x000fda000bf05300 */
[----:B------:R-:W-:Y:S05]  /*0d30*/  @!P0 BRA `(.L_x_7) ;  /* 0x00000000001c8947 */ /* 0x000fea0003800000 */
[----:B------:R-:W0:Y:S02]  /*0d40*/  LDC.64 R4, c[0x0][0x598] ;  /* 0x00016600ff047b82 */ /* 0x000e240000000a00 */
[----:B0-----:R-:W2:Y:S02]  /*0d50*/  LDG.E.64 R4, desc[UR36][R4.64] ;  /* 0x0000002404047981 */ /* 0x001ea4000c1e1b00 */
[----:B--2---:R-:W-:-:S04]  /*0d60*/  ISETP.NE.U32.AND P0, PT, R4, RZ, PT ;  /* 0x000000ff0400720c */ /* 0x004fc80003f05070 */
[----:B------:R-:W-:-:S13]  /*0d70*/  ISETP.NE.AND.EX P0, PT, R5, RZ, PT, P0 ;  /* 0x000000ff0500720c */ /* 0x000fda0003f05300 */
[----:B------:R-:W-:Y:S05]  /*0d80*/  @!P0 BRA `(.L_x_7) ;  /* 0x0000000000088947 */ /* 0x000fea0003800000 */
[----:B------:R0:W5:Y:S01]  /*0d90*/  LD.E R88, desc[UR36][R4.64] ;  /* 0x0000002404587980 */ /* 0x000162000c101900 */
[----:B------:R-:W-:Y:S05]  /*0da0*/  BRA `(.L_x_8) ;  /* 0x0000000000247947 */ /* 0x000fea0003800000 */
.L_x_7:
[----:B------:R-:W-:Y:S02]  /*0db0*/  ULDC.64 UR4, c[0x0][0x588] ;  /* 0x0001620000047ab9 */ /* 0x000fe40000000a00 */
[----:B------:R-:W-:-:S04]  /*0dc0*/  ISETP.NE.U32.AND P0, PT, RZ, UR4, PT ;  /* 0x00000004ff007c0c */ /* 0x000fc8000bf05070 */
[----:B------:R-:W-:-:S13]  /*0dd0*/  ISETP.NE.AND.EX P0, PT, RZ, UR5, PT, P0 ;  /* 0x00000005ff007c0c */ /* 0x000fda000bf05300 */
[----:B------:R-:W-:Y:S05]  /*0de0*/  @!P0 BRA `(.L_x_9) ;  /* 0x00000000000c8947 */ /* 0x000fea0003800000 */
[----:B------:R-:W0:Y:S02]  /*0df0*/  LDC.64 R4, c[0x0][0x588] ;  /* 0x00016200ff047b82 */ /* 0x000e240000000a00 */
[----:B0-----:R1:W5:Y:S01]  /*0e00*/  LDG.E R88, desc[UR36][R4.64] ;  /* 0x0000002404587981 */ /* 0x001362000c1e1900 */
[----:B------:R-:W-:Y:S05]  /*0e10*/  BRA `(.L_x_8) ;  /* 0x0000000000087947 */ /* 0x000fea0003800000 */
.L_x_9:
[----:B------:R-:W-:Y:S02]  /*0e20*/  ULDC UR4, c[0x0][0x580] ;  /* 0x0001600000047ab9 */ /* 0x000fe40000000800 */
[----:B------:R-:W-:-:S07]  /*0e30*/  IMAD.U32 R88, RZ, RZ, UR4 ;  /* 0x00000004ff587e24 */ /* 0x000fce000f8e00ff */
.L_x_8:
[----:B------:R-:W-:Y:S02]  /*0e40*/  ULDC.64 UR4, c[0x0][0x5a0] ;  /* 0x0001680000047ab9 */ /* 0x000fe40000000a00 */
[----:B------:R-:W-:-:S04]  /*0e50*/  ISETP.NE.U32.AND P0, PT, RZ, UR4, PT ;  /* 0x00000004ff007c0c */ /* 0x000fc8000bf05070 */
[----:B------:R-:W-:-:S13]  /*0e60*/  ISETP.NE.AND.EX P0, PT, RZ, UR5, PT, P0 ;  /* 0x00000005ff007c0c */ /* 0x000fda000bf05300 */
[----:B------:R-:W-:Y:S05]  /*0e70*/  @!P0 BRA `(.L_x_10) ;  /* 0x00000000001c8947 */ /* 0x000fea0003800000 */
[----:B01----:R-:W0:Y:S02]  /*0e80*/  LDC.64 R4, c[0x0][0x5a0] ;  /* 0x00016800ff047b82 */ /* 0x003e240000000a00 */
[----:B0-----:R-:W2:Y:S02]  /*0e90*/  LDG.E.64 R4, desc[UR36][R4.64] ;  /* 0x0000002404047981 */ /* 0x001ea4000c1e1b00 */
[----:B--2---:R-:W-:-:S04]  /*0ea0*/  ISETP.NE.U32.AND P0, PT, R4, RZ, PT ;  /* 0x000000ff0400720c */ /* 0x004fc80003f05070 */
[----:B------:R-:W-:-:S13]  /*0eb0*/  ISETP.NE.AND.EX P0, PT, R5, RZ, PT, P0 ;  /* 0x000000ff0500720c */ /* 0x000fda0003f05300 */
[----:B------:R-:W-:Y:S05]  /*0ec0*/  @!P0 BRA `(.L_x_10) ;  /* 0x0000000000088947 */ /* 0x000fea0003800000 */
[----:B------:R0:W5:Y:S01]  /*0ed0*/  LD.E R92, desc[UR36][R4.64] ;  /* 0x00000024045c7980 */ /* 0x000162000c101900 */
[----:B------:R-:W-:Y:S05]  /*0ee0*/  BRA `(.L_x_11) ;  /* 0x0000000000247947 */ /* 0x000fea0003800000 */
.L_x_10:
[----:B------:R-:W-:Y:S02]  /*0ef0*/  ULDC.64 UR4, c[0x0][0x590] ;  /* 0x0001640000047ab9 */ /* 0x000fe40000000a00 */
[----:B------:R-:W-:-:S04]  /*0f00*/  ISETP.NE.U32.AND P0, PT, RZ, UR4, PT ;  /* 0x00000004ff007c0c */ /* 0x000fc8000bf05070 */
[----:B------:R-:W-:-:S13]  /*0f10*/  ISETP.NE.AND.EX P0, PT, RZ, UR5, PT, P0 ;  /* 0x00000005ff007c0c */ /* 0x000fda000bf05300 */
[----:B------:R-:W-:Y:S05]  /*0f20*/  @!P0 BRA `(.L_x_12) ;  /* 0x00000000000c8947 */ /* 0x000fea0003800000 */
[----:B------:R-:W2:Y:S02]  /*0f30*/  LDC.64 R92, c[0x0][0x590] ;  /* 0x00016400ff5c7b82 */ /* 0x000ea40000000a00 */
[----:B--2---:R2:W5:Y:S01]  /*0f40*/  LDG.E R92, desc[UR36][R92.64] ;  /* 0x000000245c5c7981 */ /* 0x004562000c1e1900 */
[----:B------:R-:W-:Y:S05]  /*0f50*/  BRA `(.L_x_11) ;  /* 0x0000000000087947 */ /* 0x000fea0003800000 */
.L_x_12:
[----:B------:R-:W-:Y:S02]  /*0f60*/  ULDC UR4, c[0x0][0x584] ;  /* 0x0001610000047ab9 */ /* 0x000fe40000000800 */
[----:B------:R-:W-:-:S07]  /*0f70*/  IMAD.U32 R92, RZ, RZ, UR4 ;  /* 0x00000004ff5c7e24 */ /* 0x000fce000f8e00ff */
.L_x_11:
[----:B------:R-:W-:-:S13]  /*0f80*/  LOP3.LUT P0, RZ, R3, 0xff, RZ, 0xc0, !PT ;  /* 0x000000ff03ff7812 */ /* 0x000fda000780c0ff */
[----:B------:R-:W-:Y:S05]  /*0f90*/  @!P0 EXIT ;  /* 0x000000000000894d */ /* 0x000fea0003800000 */
[----:B------:R-:W3:Y:S01]  /*0fa0*/  LDC R96, c[0x0][0x658] ;  /* 0x00019600ff607b82 */ /* 0x000ee20000000800 */
[----:B------:R-:W-:Y:S01]  /*0fb0*/  LOP3.LUT R94, R0, 0x3, RZ, 0xc0, !PT ;  /* 0x00000003005e7812 */ /* 0x000fe200078ec0ff */
[----:B------:R-:W-:Y:S01]  /*0fc0*/  ULDC.64 UR4, c[0x0][0x288] ;  /* 0x0000a20000047ab9 */ /* 0x000fe20000000a00 */
[----:B--2---:R-:W-:Y:S01]  /*0fd0*/  SHF.R.U32.HI R93, RZ, 0x2, R0 ;  /* 0x00000002ff5d7819 */ /* 0x004fe20000011600 */
[----:B01----:R-:W-:Y:S01]  /*0fe0*/  IMAD.U32 R5, RZ, RZ, UR4 ;  /* 0x00000004ff057e24 */ /* 0x003fe2000f8e00ff */
[----:B------:R-:W-:Y:S01]  /*0ff0*/  LOP3.LUT R7, R7, 0x1, RZ, 0xc0, !PT ;  /* 0x0000000107077812 */ /* 0x000fe200078ec0ff */
[----:B------:R-:W-:Y:S01]  /*1000*/  IMAD.SHL.U32 R4, R94, 0x8, RZ ;  /* 0x000000085e047824 */ /* 0x000fe200078e00ff */
[----:B------:R-:W-:Y:S01]  /*1010*/  LOP3.LUT R3, R93, 0x3, RZ, 0xc0, !PT ;  /* 0x000000035d037812 */ /* 0x000fe200078ec0ff */
[----:B------:R-:W0:Y:S01]  /*1020*/  LDC.64 R98, c[0x0][0x5c8] ;  /* 0x00017200ff627b82 */ /* 0x000e220000000a00 */
[----:B------:R-:W-:Y:S01]  /*1030*/  SHF.R.U32.HI R32, RZ, 0x1, R32 ;  /* 0x00000001ff207819 */ /* 0x000fe20000011620 */
[----:B------:R-:W-:Y:S01]  /*1040*/  IMAD.SHL.U32 R90, R7, 0x40, RZ ;  /* 0x00000040075a7824 */ /* 0x000fe200078e00ff */
[----:B------:R-:W-:Y:S01]  /*1050*/  LOP3.LUT R4, R4, 0x18, R3, 0xe2, !PT ;  /* 0x0000001804047812 */ /* 0x000fe200078ee203 */
[----:B------:R-:W-:Y:S01]  /*1060*/  UIADD3 UR4, UR5, 0x1f, URZ ;  /* 0x0000001f05047890 */ /* 0x000fe2000fffe03f */
[C---:B------:R-:W-:Y:S01]  /*1070*/  LOP3.LUT R3, R93.reuse, 0x7, RZ, 0xc0, !PT ;  /* 0x000000075d037812 */ /* 0x040fe200078ec0ff */
[----:B------:R-:W-:Y:S01]  /*1080*/  IMAD R94, R94, -0x2, R5 ;  /* 0xfffffffe5e5e7824 */ /* 0x000fe200078e0205 */
[----:B------:R-:W-:Y:S01]  /*1090*/  LOP3.LUT R32, R32, 0x30, RZ, 0xc0, !PT ;  /* 0x0000003020207812 */ /* 0x000fe200078ec0ff */
[----:B------:R-:W1:Y:S01]  /*10a0*/  LDC R100, c[0x0][0x600] ;  /* 0x00018000ff647b82 */ /* 0x000e620000000800 */
[----:B------:R-:W-:Y:S01]  /*10b0*/  LOP3.LUT P0, RZ, R93, 0x4, RZ, 0xc0, !PT ;  /* 0x000000045dff7812 */ /* 0x000fe2000780c0ff */
[----:B------:R-:W-:Y:S01]  /*10c0*/  USHF.R.S32.HI UR5, URZ, 0x1f, UR4 ;  /* 0x0000001f3f057899 */ /* 0x000fe20008011404 */
[--C-:B------:R-:W-:Y:S01]  /*10d0*/  LOP3.LUT R90, R90, 0x40, R3.reuse, 0xe2, !PT ;  /* 0x000000405a5a7812 */ /* 0x100fe200078ee203 */
[----:B------:R-:W-:Y:S01]  /*10e0*/  IMAD.SHL.U32 R95, R0, 0x10, RZ ;  /* 0x00000010005f7824 */ /* 0x000fe200078e00ff */
[----:B------:R-:W-:Y:S01]  /*10f0*/  IADD3 R6, RZ, -R32, -R3 ;  /* 0x80000020ff067210 */ /* 0x000fe20007ffe803 */
[----:B------:R-:W-:Y:S01]  /*1100*/  IMAD.MOV.U32 R5, RZ, RZ, 0x1 ;  /* 0x00000001ff057424 */ /* 0x000fe200078e00ff */
[----:B------:R-:W-:Y:S01]  /*1110*/  P2R R3, PR, RZ, 0x1 ;  /* 0x00000001ff037803 */ /* 0x000fe20000000000 */
[----:B------:R-:W-:Y:S01]  /*1120*/  IMAD.MOV.U32 R3, RZ, RZ, -0x1 ;  /* 0xffffffffff037424 */ /* 0x000fe200078e00ff */
[----:B------:R-:W-:Y:S01]  /*1130*/  ULEA.HI UR5, UR5, UR4, URZ, 0x5 ;  /* 0x0000000405057291 */ /* 0x000fe2000f8f283f */
[----:B------:R-:W-:Y:S01]  /*1140*/  LOP3.LUT R4, R4, 0x4, R93, 0xf8, !PT ;  /* 0x0000000404047812 */ /* 0x000fe200078ef85d */
[----:B------:R-:W-:Y:S01]  /*1150*/  IMAD R6, R7, -0x40, R6 ;  /* 0xffffffc007067824 */ /* 0x000fe200078e0206 */
[----:B------:R-:W-:Y:S01]  /*1160*/  LOP3.LUT R19, R0, 0x80, RZ, 0xc0, !PT ;  /* 0x0000008000137812 */ /* 0x000fe200078ec0ff */
[----:B------:R-:W-:Y:S01]  /*1170*/  ULDC UR4, c[0x0][0x284] ;  /* 0x0000a10000047ab9 */ /* 0x000fe20000000800 */
[----:B---3--:R-:W-:Y:S01]  /*1180*/  SHF.L.U32 R3, R3, R96, RZ ;  /* 0x0000006003037219 */ /* 0x008fe200000006ff */
[----:B------:R-:W-:Y:S01]  /*1190*/  USHF.R.S32.HI UR40, URZ, 0x5, UR5 ;  /* 0x000000053f287899 */ /* 0x000fe20008011405 */
[C---:B0-----:R-:W-:Y:S01]  /*11a0*/  SHF.L.U64.HI R97, R98.reuse, 0x3, R99 ;  /* 0x0000000362617819 */ /* 0x041fe20000010263 */
[----:B------:R-:W-:Y:S01]  /*11b0*/  IMAD.SHL.U32 R98, R98, 0x8, RZ ;  /* 0x0000000862627824 */ /* 0x000fe200078e00ff */
[----:B------:R-:W-:Y:S01]  /*11c0*/  LOP3.LUT R90, R90, R32, RZ, 0xfc, !PT ;  /* 0x000000205a5a7212 */ /* 0x000fe200078efcff */
[----:B------:R-:W-:Y:S01]  /*11d0*/  VIADD R102, R6, UR4 ;  /* 0x0000000406667c36 */ /* 0x000fe20008000000 */
[----:B------:R-:W-:Y:S01]  /*11e0*/  LOP3.LUT R95, R4, 0xe00, R95, 0xf8, !PT ;  /* 0x00000e00045f7812 */ /* 0x000fe200078ef85f */
[----:B------:R-:W-:Y:S01]  /*11f0*/  IMAD.MOV.U32 R91, RZ, RZ, RZ ;  /* 0x000000ffff5b7224 */ /* 0x000fe200078e00ff */
[----:B------:R-:W-:Y:S01]  /*1200*/  SHF.L.U32 R96, R5, R96, RZ ;  /* 0x0000006005607219 */ /* 0x000fe200000006ff */
[----:B------:R-:W-:Y:S01]  /*1210*/  UIADD3 UR41, UR40, -0x1, URZ ;  /* 0xffffffff28297890 */ /* 0x000fe2000fffe03f */
[----:B------:R-:W-:Y:S01]  /*1220*/  SHF.L.U32 R99, R0, 0x1, RZ ;  /* 0x0000000100637819 */ /* 0x000fe200000006ff */
[----:B-1----:R-:W-:Y:S01]  /*1230*/  VIADD R100, R100, 0xffffffff ;  /* 0xffffffff64647836 */ /* 0x002fe20000000000 */
[----:B------:R-:W-:Y:S01]  /*1240*/  LOP3.LUT R105, R18, 0x1, RZ, 0xfc, !PT ;  /* 0x0000000112697812 */ /* 0x000fe200078efcff */
[----:B------:R-:W-:Y:S01]  /*1250*/  UMOV UR38, URZ ;  /* 0x0000003f00267c82 */ /* 0x000fe20008000000 */
[----:B------:R-:W-:Y:S01]  /*1260*/  SHF.R.U32.HI R19, RZ, 0x7, R19 ;  /* 0x00000007ff137819 */ /* 0x000fe20000011613 */
[----:B------:R-:W-:Y:S01]  /*1270*/  UMOV UR39, URZ ;  /* 0x0000003f00277c82 */ /* 0x000fe20008000000 */
[----:B------:R-:W-:-:S07]  /*1280*/  LOP3.LUT R101, RZ, R3, RZ, 0x33, !PT ;  /* 0x00000003ff657212 */ /* 0x000fce00078e33ff */
.L_x_169:
[----:B0-----:R-:W0:Y:S01]  /*1290*/  S2R R3, SR_CgaCtaId ;  /* 0x0000000000037919 */ /* 0x001e220000008800 */
[----:B------:R-:W-:-:S04]  /*12a0*/  MOV R0, 0x400 ;  /* 0x0000040000007802 */ /* 0x000fc80000000f00 */
[----:B0-----:R-:W-:-:S05]  /*12b0*/  LEA R24, R3, R0, 0x18 ;  /* 0x0000000003187211 */ /* 0x001fca00078ec0ff */
[----:B------:R-:W-:-:S05]  /*12c0*/  VIADD R0, R24, 0x800 ;  /* 0x0000080018007836 */ /* 0x000fca0000000000 */
[----:B------:R-:W-:-:S13]  /*12d0*/  LOP3.LUT P0, RZ, R0, 0x9f, RZ, 0xc0, !PT ;  /* 0x0000009f00ff7812 */ /* 0x000fda000780c0ff */
[----:B-1234-:R-:W-:Y:S05]  /*12e0*/  @!P0 BRA `(.L_x_13) ;  /* 0x0000000000408947 */ /* 0x01efea0003800000 */
[----:B------:R-:W-:Y:S01]  /*12f0*/  MOV R0, 0x0 ;  /* 0x0000000000007802 */ /* 0x000fe20000000f00 */
[----:B------:R-:W-:Y:S01]  /*1300*/  ULDC.64 UR4, c[0x4][0x70] ;  /* 0x01001c0000047ab9 */ /* 0x000fe20000000a00 */
[----:B------:R-:W-:Y:S01]  /*1310*/  ULDC.64 UR6, c[0x4][0x8] ;  /* 0x0100020000067ab9 */ /* 0x000fe20000000a00 */
[----:B------:R-:W-:Y:S01]  /*1320*/  IMAD.U32 R4, RZ, RZ, UR4 ;  /* 0x00000004ff047e24 */ /* 0x000fe2000f8e00ff */
[----:B------:R0:W1:Y:S01]  /*1330*/  LDC.64 R14, c[0x4][R0] ;  /* 0x01000000000e7b82 */ /* 0x0000620000000a00 */
[----:B------:R-:W-:Y:S01]  /*1340*/  IMAD.U32 R5, RZ, RZ, UR5 ;  /* 0x00000005ff057e24 */ /* 0x000fe2000f8e00ff */
[----:B------:R-:W-:Y:S01]  /*1350*/  ULDC.64 UR4, c[0x4][0x78] ;  /* 0x01001e0000047ab9 */ /* 0x000fe20000000a00 */
[----:B------:R-:W-:Y:S02]  /*1360*/  IMAD.U32 R10, RZ, RZ, UR6 ;  /* 0x00000006ff0a7e24 */ /* 0x000fe4000f8e00ff */
[----:B------:R-:W-:Y:S02]  /*1370*/  IMAD.U32 R6, RZ, RZ, UR4 ;  /* 0x00000004ff067e24 */ /* 0x000fe4000f8e00ff */
[----:B------:R-:W-:-:S02]  /*1380*/  IMAD.U32 R7, RZ, RZ, UR5 ;  /* 0x00000005ff077e24 */ /* 0x000fc4000f8e00ff */
[----:B------:R-:W-:Y:S02]  /*1390*/  IMAD.U32 R11, RZ, RZ, UR7 ;  /* 0x00000007ff0b7e24 */ /* 0x000fe4000f8e00ff */
[----:B------:R-:W-:Y:S02]  /*13a0*/  IMAD.MOV.U32 R8, RZ, RZ, 0x70 ;  /* 0x00000070ff087424 */ /* 0x000fe400078e00ff */
[----:B------:R-:W-:Y:S02]  /*13b0*/  IMAD.MOV.U32 R12, RZ, RZ, 0x1 ;  /* 0x00000001ff0c7424 */ /* 0x000fe400078e00ff */
[----:B0-----:R-:W-:-:S07]  /*13c0*/  IMAD.MOV.U32 R13, RZ, RZ, RZ ;  /* 0x000000ffff0d7224 */ /* 0x001fce00078e00ff */
[----:B------:R-:W-:-:S07]  /*13d0*/  LEPC R20, `(.L_x_13) ;  /* 0x000000001014794e */ /* 0x000fce0000000000 */
[----:B-1---5:R-:W-:Y:S05]  /*13e0*/  CALL.ABS.NOINC R14 ;  /* 0x000000000e007343 */ /* 0x022fea0003c00000 */
.L_x_13:
[----:B------:R-:W-:-:S05]  /*13f0*/  VIADD R25, R24, 0x1c800 ;  /* 0x0001c80018197836 */ /* 0x000fca0000000000 */
[----:B------:R-:W-:-:S13]  /*1400*/  LOP3.LUT P0, RZ, R25, 0x3ff, RZ, 0xc0, !PT ;  /* 0x000003ff19ff7812 */ /* 0x000fda000780c0ff */
[----:B------:R-:W-:Y:S05]  /*1410*/  @!P0 BRA `(.L_x_14) ;  /* 0x00000000007c8947 */ /* 0x000fea0003800000 */
[----:B------:R-:W-:Y:S01]  /*1420*/  MOV R22, 0x0 ;  /* 0x0000000000167802 */ /* 0x000fe20000000f00 */
[----:B------:R-:W-:Y:S01]  /*1430*/  ULDC.64 UR4, c[0x4][0x70] ;  /* 0x01001c0000047ab9 */ /* 0x000fe20000000a00 */
[----:B------:R-:W-:Y:S01]  /*1440*/  ULDC.64 UR6, c[0x4][0x78] ;  /* 0x01001e0000067ab9 */ /* 0x000fe20000000a00 */
[----:B------:R-:W-:Y:S01]  /*1450*/  IMAD.U32 R4, RZ, RZ, UR4 ;  /* 0x00000004ff047e24 */ /* 0x000fe2000f8e00ff */
[----:B------:R0:W1:Y:S01]  /*1460*/  LDC.64 R14, c[0x4][R22] ;  /* 0x01000000160e7b82 */ /* 0x0000620000000a00 */
[----:B------:R-:W-:Y:S01]  /*1470*/  IMAD.U32 R5, RZ, RZ, UR5 ;  /* 0x00000005ff057e24 */ /* 0x000fe2000f8e00ff */
[----:B------:R-:W-:Y:S01]  /*1480*/  ULDC.64 UR4, c[0x4][0x10] ;  /* 0x0100040000047ab9 */ /* 0x000fe20000000a00 */
[----:B------:R-:W-:Y:S01]  /*1490*/  IMAD.U32 R6, RZ, RZ, UR6 ;  /* 0x00000006ff067e24 */ /* 0x000fe2000f8e00ff */
[----:B------:R-:W-:Y:S01]  /*14a0*/  MOV R10, UR4 ;  /* 0x00000004000a7c02 */ /* 0x000fe20008000f00 */
[----:B------:R-:W-:Y:S02]  /*14b0*/  IMAD.U32 R7, RZ, RZ, UR7 ;  /* 0x00000007ff077e24 */ /* 0x000fe4000f8e00ff */
[----:B------:R-:W-:-:S02]  /*14c0*/  IMAD.U32 R11, RZ, RZ, UR5 ;  /* 0x00000005ff0b7e24 */ /* 0x000fc4000f8e00ff */
[----:B------:R-:W-:Y:S02]  /*14d0*/  IMAD.MOV.U32 R8, RZ, RZ, 0x70 ;  /* 0x00000070ff087424 */ /* 0x000fe400078e00ff */
[----:B------:R-:W-:Y:S02]  /*14e0*/  IMAD.MOV.U32 R12, RZ, RZ, 0x1 ;  /* 0x00000001ff0c7424 */ /* 0x000fe400078e00ff */
[----:B0-----:R-:W-:-:S07]  /*14f0*/  IMAD.MOV.U32 R13, RZ, RZ, RZ ;  /* 0x000000ffff0d7224 */ /* 0x001fce00078e00ff */
[----:B------:R-:W-:-:S07]  /*1500*/  LEPC R20, `(.L_x_15) ;  /* 0x000000001014794e */ /* 0x000fce0000000000 */
[----:B-1---5:R-:W-:Y:S05]  /*1510*/  CALL.ABS.NOINC R14 ;  /* 0x000000000e007343 */ /* 0x022fea0003c00000 */
.L_x_15:
[----:B------:R-:W0:Y:S01]  /*1520*/  LDC.64 R22, c[0x4][R22] ;  /* 0x0100000016167b82 */ /* 0x000e220000000a00 */
[----:B------:R-:W-:Y:S01]  /*1530*/  ULDC.64 UR4, c[0x4][0x70] ;  /* 0x01001c0000047ab9 */ /* 0x000fe20000000a00 */
[----:B------:R-:W-:Y:S01]  /*1540*/  ULDC.64 UR6, c[0x4][0x10] ;  /* 0x0100040000067ab9 */ /* 0x000fe20000000a00 */
[----:B------:R-:W-:Y:S02]  /*1550*/  IMAD.U32 R4, RZ, RZ, UR4 ;  /* 0x00000004ff047e24 */ /* 0x000fe4000f8e00ff */
        /* <DEDUP_REMOVED lines=8> */
[----:B------:R-:W-:-:S07]  /*15e0*/  IMAD.MOV.U32 R13, RZ, RZ, RZ ;  /* 0x000000ffff0d7224 */ /* 0x000fce00078e00ff */
[----:B------:R-:W-:-:S07]  /*15f0*/  LEPC R20, `(.L_x_14) ;  /* 0x000000001014794e */ /* 0x000fce0000000000 */
[----:B0-----:R-:W-:Y:S05]  /*1600*/  CALL.ABS.NOINC R22 ;  /* 0x0000000016007343 */ /* 0x001fea0003c00000 */
.L_x_14:
[----:B------:R-:W-:Y:S01]  /*1610*/  UMOV UR4, 0xffffffff ;  /* 0xffffffff00047882 */ /* 0x000fe20000000000 */
[----:B------:R-:W-:Y:S02]  /*1620*/  ISETP.NE.AND P0, PT, R105, 0x3, PT ;  /* 0x000000036900780c */ /* 0x000fe40003f05270 */
[----:B------:R-:W-:Y:S11]  /*1630*/  BRA.DIV UR4, `(.L_x_16) ;  /* 0x0000006e04047947 */ /* 0x000ff6000b800000 */
.L_x_200:
[----:B------:R-:W-:Y:S05]  /*1640*/  @!P0 BRA `(.L_x_17) ;  /* 0x0000000000048947 */ /* 0x000fea0003800000 */
[----:B------:R-:W-:Y:S01]  /*1650*/  BPT.TRAP 0x1 ;  /* 0x000000040000795c */ /* 0x000fe20000300000 */
.L_x_17:
[----:B------:R-:W-:Y:S02]  /*1660*/  IMAD.U32 R0, RZ, RZ, UR38 ;  /* 0x00000026ff007e24 */ /* 0x000fe4000f8e00ff */
[----:B------:R-:W-:-:S03]  /*1670*/  IMAD.U32 R3, RZ, RZ, UR39 ;  /* 0x00000027ff037e24 */ /* 0x000fc6000f8e00ff */
[----:B------:R-:W-:Y:S01]  /*1680*/  SHF.L.U32 R0, R0, 0x1f, RZ ;  /* 0x0000001f00007819 */ /* 0x000fe200000006ff */
[----:B------:R-:W-:-:S04]  /*1690*/  IMAD R3, R3, 0x8, R24 ;  /* 0x0000000803037824 */ /* 0x000fc800078e0218 */
[----:B------:R0:W1:Y:S01]  /*16a0*/  SYNCS.PHASECHK.TRANS64.TRYWAIT P1, [R3+URZ], R0 ;  /* 0x00000000030075a7 */ /* 0x000062000802017f */
[----:B------:R-:W-:Y:S05]  /*16b0*/  @!P0 BRA `(.L_x_18) ;  /* 0x0000000000048947 */ /* 0x000fea0003800000 */
[----:B------:R-:W-:Y:S01]  /*16c0*/  BPT.TRAP 0x1 ;  /* 0x000000040000795c */ /* 0x000fe20000300000 */
.L_x_18:
[----:B-1----:R-:W-:Y:S05]  /*16d0*/  @P1 BRA `(.L_x_19) ;  /* 0x0000000000081947 */ /* 0x002fea0003800000 */
[----:B------:R-:W1:Y:S02]  /*16e0*/  SYNCS.PHASECHK.TRANS64.TRYWAIT P1, [R3+URZ], R0 ;  /* 0x00000000030075a7 */ /* 0x000e64000802017f */
[----:B-1----:R-:W-:Y:S05]  /*16f0*/  @!P1 BRA `(.L_x_20) ;  /* 0x0000006800f49947 */ /* 0x002fea0003800000 */
.L_x_19:
[----:B------:R-:W-:-:S04]  /*1700*/  UIADD3 UR4, UR39, 0x1, URZ ;  /* 0x0000000127047890 */ /* 0x000fc8000fffe03f */
[----:B------:R-:W-:Y:S02]  /*1710*/  UISETP.NE.AND UP0, UPT, UR4, 0x7, UPT ;  /* 0x000000070400788c */ /* 0x000fe4000bf05270 */
[----:B01----:R-:W-:Y:S02]  /*1720*/  IMAD.U32 R0, RZ, RZ, UR4 ;  /* 0x00000004ff007e24 */ /* 0x003fe4000f8e00ff */
[----:B------:R-:W-:Y:S02]  /*1730*/  USEL UR4, URZ, 0x1, UP0 ;  /* 0x000000013f047887 */ /* 0x000fe40008000000 */
[----:B------:R-:W-:Y:S02]  /*1740*/  PLOP3.LUT P1, PT, PT, PT, UP0, 0x80, 0x0 ;  /* 0x000000000000781c */ /* 0x000fe40003f2f008 */
[----:B------:R-:W-:Y:S02]  /*1750*/  ULOP3.LUT UR4, UR38, UR4, URZ, 0x3c, !UPT ;  /* 0x0000000426047292 */ /* 0x000fe4000f8e3c3f */
[----:B------:R-:W-:-:S04]  /*1760*/  SEL R0, R0, RZ, P1 ;  /* 0x000000ff00007207 */ /* 0x000fc80000800000 */
[----:B------:R-:W-:Y:S01]  /*1770*/  IMAD.U32 R9, RZ, RZ, UR4 ;  /* 0x00000004ff097e24 */ /* 0x000fe2000f8e00ff */
[----:B------:R-:W-:Y:S06]  /*1780*/  @!P0 BRA `(.L_x_21) ;  /* 0x0000000000048947 */ /* 0x000fec0003800000 */
[----:B------:R-:W-:Y:S01]  /*1790*/  BPT.TRAP 0x1 ;  /* 0x000000040000795c */ /* 0x000fe20000300000 */
.L_x_21:
[----:B------:R-:W-:Y:S02]  /*17a0*/  MOV R4, UR39 ;  /* 0x0000002700047c02 */ /* 0x000fe40008000f00 */
[----:B------:R-:W-:Y:S02]  /*17b0*/  LOP3.LUT P2, RZ, R93, 0x4, RZ, 0xc0, !PT ;  /* 0x000000045dff7812 */ /* 0x000fe4000784c0ff */
[----:B------:R-:W-:Y:S01]  /*17c0*/  SHF.L.U32 R6, R9, 0x1f, RZ ;  /* 0x0000001f09067819 */ /* 0x000fe200000006ff */
[----:B------:R-:W-:-:S04]  /*17d0*/  IMAD R3, R4, 0x1000, R95 ;  /* 0x0000100004037824 */ /* 0x000fc800078e025f */
[--C-:B------:R-:W-:Y:S02]  /*17e0*/  IMAD R4, R3, 0x4, R24.reuse ;  /* 0x0000000403047824 */ /* 0x100fe400078e0218 */
[----:B------:R-:W-:Y:S02]  /*17f0*/  IMAD R3, R0, 0x8, R24 ;  /* 0x0000000800037824 */ /* 0x000fe400078e0218 */
[C---:B------:R-:W-:Y:S02]  /*1800*/  VIADD R7, R4.reuse, 0x800 ;  /* 0x0000080004077836 */ /* 0x040fe40000000000 */
[----:B------:R-:W-:Y:S01]  /*1810*/  VIADD R5, R4, 0x890 ;  /* 0x0000089004057836 */ /* 0x000fe20000000000 */
[----:B------:R0:W1:Y:S01]  /*1820*/  SYNCS.PHASECHK.TRANS64.TRYWAIT P1, [R3+URZ], R6 ;  /* 0x00000006030075a7 */ /* 0x000062000802017f */
[----:B------:R-:W-:Y:S01]  /*1830*/  @P2 VIADD R5, R7, 0x70 ;  /* 0x0000007007052836 */ /* 0x000fe20000000000 */
[----:B------:R0:W2:Y:S06]  /*1840*/  LDS R112, [R4+0x800] ;  /* 0x0008000004707984 */ /* 0x0000ac0000000800 */
[----:B------:R-:W-:Y:S05]  /*1850*/  WARPSYNC.ALL ;  /* 0x0000000000007948 */ /* 0x000fea0003800000 */
[----:B------:R-:W-:Y:S01]  /*1860*/  LDS R113, [R4+0xc00] ;  /* 0x000c000004717984 */ /* 0x000fe20000000800 */
[----:B------:R-:W-:-:S03]  /*1870*/  ISETP.NE.AND P2, PT, RZ, UR41, PT ;  /* 0x00000029ff007c0c */ /* 0x000fc6000bf45270 */
[----:B------:R-:W-:Y:S04]  /*1880*/  LDS R108, [R4+0x900] ;  /* 0x00090000046c7984 */ /* 0x000fe80000000800 */
[----:B------:R-:W-:Y:S04]  /*1890*/  LDS R109, [R4+0xd00] ;  /* 0x000d0000046d7984 */ /* 0x000fe80000000800 */
[----:B------:R-:W-:Y:S04]  /*18a0*/  LDS R114, [R5] ;  /* 0x0000000005727984 */ /* 0x000fe80000000800 */
[----:B------:R-:W2:Y:S04]  /*18b0*/  LDS R115, [R5+0x400] ;  /* 0x0004000005737984 */ /* 0x000ea80000000800 */
[----:B------:R-:W-:Y:S04]  /*18c0*/  LDS R110, [R5+0x100] ;  /* 0x00010000056e7984 */ /* 0x000fe80000000800 */
[----:B------:R-:W3:Y:S01]  /*18d0*/  LDS R111, [R5+0x500] ;  /* 0x00050000056f7984 */ /* 0x000ee20000000800 */
[----:B------:R-:W-:Y:S01]  /*18e0*/  R2UR UR4, R25 ;  /* 0x00000000190472ca */ /* 0x000fe200000e0000 */
[----:B------:R-:W-:Y:S01]  /*18f0*/  UMOV UR11, 0x40000040 ;  /* 0x40000040000b7882 */ /* 0x000fe20000000000 */
[----:B--2---:R-:W-:-:S11]  /*1900*/  WARPGROUP.ARRIVE ;  /* 0x00000000000079c5 */ /* 0x004fd60000000000 */
[----:B------:R-:W-:-:S04]  /*1910*/  USHF.R.U32.HI UR4, URZ, 0x4, UR4 ;  /* 0x000000043f047899 */ /* 0x000fc80008011604 */
[----:B------:R-:W-:-:S04]  /*1920*/  ULOP3.LUT UR4, UR4, 0x3fff, URZ, 0xc0, !UPT ;  /* 0x00003fff04047892 */ /* 0x000fc8000f8ec03f */
[----:B------:R-:W-:-:S04]  /*1930*/  ULOP3.LUT UR7, UR4, 0x10000, URZ, 0xfc, !UPT ;  /* 0x0001000004077892 */ /* 0x000fc8000f8efc3f */
[----:B------:R-:W-:-:S04]  /*1940*/  ULEA UR4, UR39, UR7, 0xa ;  /* 0x0000000727047291 */ /* 0x000fc8000f8e503f */
[----:B------:R-:W-:-:S03]  /*1950*/  UIADD3 UR6, UR4, 0x2, URZ ;  /* 0x0000000204067890 */ /* 0x000fc6000fffe03f */
[----:B------:R-:W-:Y:S02]  /*1960*/  UMOV UR10, UR4 ;  /* 0x00000004000a7c82 */ /* 0x000fe40008000000 */
[----:B------:R-:W-:Y:S01]  /*1970*/  HGMMA.64x128x8.F32.TF32 R24, R112, gdesc[UR8], RZ, !UPT, gsb0 ;  /* 0x05e0000870187df0 */ /* 0x000fe2000c0028ff */
[----:B------:R-:W-:Y:S01]  /*1980*/  UMOV UR11, 0x40000040 ;  /* 0x40000040000b7882 */ /* 0x000fe20000000000 */
[----:B------:R-:W-:Y:S01]  /*1990*/  UMOV UR10, UR6 ;  /* 0x00000006000a7c82 */ /* 0x000fe20008000000 */
[----:B------:R-:W-:Y:S02]  /*19a0*/  UIADD3 UR6, UR4, 0x4, URZ ;  /* 0x0000000404067890 */ /* 0x000fe4000fffe03f */
[----:B------:R-:W-:Y:S01]  /*19b0*/  UIADD3 UR4, UR4, 0x6, URZ ;  /* 0x0000000604047890 */ /* 0x000fe2000fffe03f */
[----:B------:R-:W-:Y:S02]  /*19c0*/  WARPGROUP.DEPBAR.LE gsb0, 0x0 ;  /* 0x00008000000079c5 */ /* 0x000fe40000010000 */
[----:B---3--:R-:W-:-:S06]  /*19d0*/  WARPGROUP.ARRIVE ;  /* 0x00000000000079c5 */ /* 0x008fcc0000000000 */
[----:B------:R-:W-:Y:S01]  /*19e0*/  HGMMA.64x128x8.F32.TF32 R24, R108, gdesc[UR8], R24, gsb0 ;  /* 0x05e000086c187df0 */ /* 0x000fe20008002818 */
[----:B------:R-:W-:Y:S01]  /*19f0*/  UMOV UR10, UR6 ;  /* 0x00000006000a7c82 */ /* 0x000fe20008000000 */
[----:B------:R-:W-:Y:S01]  /*1a00*/  UMOV UR11, 0x40000040 ;  /* 0x40000040000b7882 */ /* 0x000fe20000000000 */
[----:B------:R-:W-:Y:S02]  /*1a10*/  WARPGROUP.DEPBAR.LE gsb0, 0x0 ;  /* 0x00008000000079c5 */ /* 0x000fe40000010000 */
[----:B------:R-:W-:Y:S04]  /*1a20*/  LDS R108, [R4+0xa00] ;  /* 0x000a0000046c7984 */ /* 0x000fe80000000800 */
[----:B------:R-:W-:Y:S04]  /*1a30*/  LDS R109, [R4+0xe00] ;  /* 0x000e0000046d7984 */ /* 0x000fe80000000800 */
[----:B------:R-:W-:Y:S04]  /*1a40*/  LDS R110, [R5+0x200] ;  /* 0x00020000056e7984 */ /* 0x000fe80000000800 */
[----:B------:R-:W2:Y:S02]  /*1a50*/  LDS R111, [R5+0x600] ;  /* 0x00060000056f7984 */ /* 0x000ea40000000800 */
[----:B--2---:R-:W-:-:S06]  /*1a60*/  WARPGROUP.ARRIVE ;  /* 0x00000000000079c5 */ /* 0x004fcc0000000000 */
        /* <DEDUP_REMOVED lines=9> */
[----:B------:R-:W-:Y:S03]  /*1b00*/  HGMMA.64x128x8.F32.TF32 R24, R108, gdesc[UR8], R24, gsb0 ;  /* 0x05e000086c187df0 */ /* 0x000fe60008002818 */
[----:B------:R-:W-:Y:S02]  /*1b10*/  WARPGROUP.DEPBAR.LE gsb0, 0x0 ;  /* 0x00008000000079c5 */ /* 0x000fe40000010000 */
[----:B------:R-:W-:Y:S05]  /*1b20*/  @!P2 BRA `(.L_x_22) ;  /* 0x0000000800c0a947 */ /* 0x000fea0003800000 */
[----:B------:R-:W-:Y:S05]  /*1b30*/  @!P0 BRA `(.L_x_23) ;  /* 0x0000000000048947 */ /* 0x000fea0003800000 */
[----:B------:R-:W-:Y:S01]  /*1b40*/  BPT.TRAP 0x1 ;  /* 0x000000040000795c */ /* 0x000fe20000300000 */
.L_x_23:
[----:B-1----:R-:W-:Y:S05]  /*1b50*/  @P1 BRA `(.L_x_24) ;  /* 0x0000000000181947 */ /* 0x002fea0003800000 */
[----:B------:R-:W1:Y:S01]  /*1b60*/  S2UR UR5, SR_CgaCtaId ;  /* 0x00000000000579c3 */ /* 0x000e620000008800 */
[----:B------:R-:W-:Y:S02]  /*1b70*/  UMOV UR4, 0x400 ;  /* 0x0000040000047882 */ /* 0x000fe40000000000 */
[----:B-1----:R-:W-:-:S06]  /*1b80*/  ULEA UR4, UR5, UR4, 0x18 ;  /* 0x0000000405047291 */ /* 0x002fcc000f8ec03f */
[----:B0-----:R-:W-:-:S04]  /*1b90*/  LEA R3, R0, UR4, 0x3 ;  /* 0x0000000400037c11 */ /* 0x001fc8000f8e18ff */
[----:B------:R-:W0:Y:S02]  /*1ba0*/  SYNCS.PHASECHK.TRANS64.TRYWAIT P1, [R3+URZ], R6 ;  /* 0x00000006030075a7 */ /* 0x000e24000802017f */
[----:B0-----:R-:W-:Y:S05]  /*1bb0*/  @!P1 BRA `(.L_x_25) ;  /* 0x0000006400d89947 */ /* 0x001fea0003800000 */
.L_x_24:
[----:B------:R-:W1:Y:S01]  /*1bc0*/  S2UR UR5, SR_CgaCtaId ;  /* 0x00000000000579c3 */ /* 0x000e620000008800 */
[----:B0-----:R-:W-:Y:S01]  /*1bd0*/  IMAD.SHL.U32 R6, R0, 0x1000, RZ ;  /* 0x0000100000067824 */ /* 0x001fe200078e00ff */
[----:B------:R-:W-:Y:S01]  /*1be0*/  UMOV UR4, 0x400 ;  /* 0x0000040000047882 */ /* 0x000fe20000000000 */
[----:B------:R-:W-:Y:S02]  /*1bf0*/  LOP3.LUT P1, RZ, R93, 0x4, RZ, 0xc0, !PT ;  /* 0x000000045dff7812 */ /* 0x000fe4000782c0ff */
[----:B------:R-:W-:Y:S01]  /*1c00*/  IMAD.IADD R3, R95, 0x1, R6 ;  /* 0x000000015f037824 */ /* 0x000fe200078e0206 */
[----:B-1----:R-:W-:-:S03]  /*1c10*/  ULEA UR9, UR5, UR4, 0x18 ;  /* 0x0000000405097291 */ /* 0x002fc6000f8ec03f */
[----:B------:R-:W-:-:S03]  /*1c20*/  UMOV UR4, UR39 ;  /* 0x0000002700047c82 */ /* 0x000fc60008000000 */
[----:B------:R-:W-:-:S05]  /*1c30*/  LEA R3, R3, UR9, 0x2 ;  /* 0x0000000903037c11 */ /* 0x000fca000f8e10ff */
[C---:B------:R-:W-:Y:S01]  /*1c40*/  VIADD R5, R3.reuse, 0x800 ;  /* 0x0000080003057836 */ /* 0x040fe20000000000 */
[----:B------:R0:W1:Y:S01]  /*1c50*/  LDS R112, [R3+0x800] ;  /* 0x0008000003707984 */ /* 0x0000620000000800 */
[----:B------:R-:W-:Y:S02]  /*1c60*/  VIADD R4, R3, 0x890 ;  /* 0x0000089003047836 */ /* 0x000fe40000000000 */
[----:B------:R-:W-:Y:S01]  /*1c70*/  @P1 VIADD R4, R5, 0x70 ;  /* 0x0000007005041836 */ /* 0x000fe20000000000 */
[----:B------:R0:W2:Y:S01]  /*1c80*/  LDS R113, [R3+0xc00] ;  /* 0x000c000003717984 */ /* 0x0000a20000000800 */
[----:B------:R-:W3:Y:S03]  /*1c90*/  LDC R5, c[0x0][0x28c] ;  /* 0x0000a300ff057b82 */ /* 0x000ee60000000800 */
[----:B------:R0:W4:Y:S04]  /*1ca0*/  LDS R114, [R4] ;  /* 0x0000000004727984 */ /* 0x0001280000000800 */
[----:B------:R0:W0:Y:S01]  /*1cb0*/  LDS R115, [R4+0x400] ;  /* 0x0004000004737984 */ /* 0x0000220000000800 */
[----:B---3--:R-:W-:-:S13]  /*1cc0*/  ISETP.GE.AND P1, PT, R5, 0x41, PT ;  /* 0x000000410500780c */ /* 0x008fda0003f26270 */
[----:B012-4-:R-:W-:Y:S05]  /*1cd0*/  @!P1 BRA `(.L_x_26) ;  /* 0x0000000400789947 */ /* 0x017fea0003800000 */
[----:B------:R-:W-:Y:S01]  /*1ce0*/  R2UR UR6, R0 ;  /* 0x00000000000672ca */ /* 0x000fe200000e0000 */
[----:B------:R-:W-:Y:S01]  /*1cf0*/  IMAD.U32 R3, RZ, RZ, UR41 ;  /* 0x00000029ff037e24 */ /* 0x000fe2000f8e00ff */
[----:B------:R-:W-:-:S13]  /*1d00*/  UMOV UR4, UR39 ;  /* 0x0000002700047c82 */ /* 0x000fda0008000000 */
.L_x_34:
[----:B------:R-:W-:-:S04]  /*1d10*/  UIADD3 UR5, UR6, 0x1, URZ ;  /* 0x0000000106057890 */ /* 0x000fc8000fffe03f */
[----:B------:R-:W-:-:S04]  /*1d20*/  UISETP.NE.AND UP0, UPT, UR5, 0x7, UPT ;  /* 0x000000070500788c */ /* 0x000fc8000bf05270 */
[----:B------:R-:W-:Y:S02]  /*1d30*/  USEL UR8, URZ, 0x1, UP0 ;  /* 0x000000013f087887 */ /* 0x000fe40008000000 */
[----:B------:R-:W-:-:S04]  /*1d40*/  USEL UR5, UR5, URZ, UP0 ;  /* 0x0000003f05057287 */ /* 0x000fc80008000000 */
[----:B------:R-:W-:Y:S02]  /*1d50*/  LOP3.LUT R9, R9, UR8, RZ, 0x3c, !PT ;  /* 0x0000000809097c12 */ /* 0x000fe4000f8e3cff */
[----:B------:R-:W-:Y:S01]  /*1d60*/  IMAD.U32 R0, RZ, RZ, UR5 ;  /* 0x00000005ff007e24 */ /* 0x000fe2000f8e00ff */
[----:B0-----:R-:W-:Y:S06]  /*1d70*/  @!P0 BRA `(.L_x_27) ;  /* 0x0000000000048947 */ /* 0x001fec0003800000 */
[----:B------:R-:W-:Y:S01]  /*1d80*/  BPT.TRAP 0x1 ;  /* 0x000000040000795c */ /* 0x000fe20000300000 */
.L_x_27:
[----:B------:R-:W0:Y:S01]  /*1d90*/  S2UR UR5, SR_CgaCtaId ;  /* 0x00000000000579c3 */ /* 0x000e220000008800 */
[----:B------:R-:W-:Y:S01]  /*1da0*/  UMOV UR9, 0x400 ;  /* 0x0000040000097882 */ /* 0x000fe20000000000 */
[----:B------:R-:W-:Y:S01]  /*1db0*/  SHF.L.U32 R8, R9, 0x1f, RZ ;  /* 0x0000001f09087819 */ /* 0x000fe200000006ff */
[----:B------:R-:W-:Y:S02]  /*1dc0*/  ULEA UR8, UR6, UR7, 0xa ;  /* 0x0000000706087291 */ /* 0x000fe4000f8e503f */
[----:B------:R-:W-:Y:S01]  /*1dd0*/  IMAD.U32 R4, RZ, RZ, UR6 ;  /* 0x00000006ff047e24 */ /* 0x000fe2000f8e00ff */
[----:B------:R-:W-:Y:S01]  /*1de0*/  UMOV UR11, 0x40000040 ;  /* 0x40000040000b7882 */ /* 0x000fe20000000000 */
[----:B------:R-:W-:Y:S01]  /*1df0*/  LOP3.LUT P3, RZ, R93, 0x4, RZ, 0xc0, !PT ;  /* 0x000000045dff7812 */ /* 0x000fe2000786c0ff */
[----:B------:R-:W-:Y:S01]  /*1e00*/  UIADD3 UR6, UR8, 0x2, URZ ;  /* 0x0000000208067890 */ /* 0x000fe2000fffe03f */
[----:B------:R-:W-:Y:S01]  /*1e10*/  IMAD R4, R4, 0x1000, R95 ;  /* 0x0000100004047824 */ /* 0x000fe200078e025f */
[----:B------:R-:W-:Y:S01]  /*1e20*/  UMOV UR10, UR8 ;  /* 0x00000008000a7c82 */ /* 0x000fe20008000000 */
[----:B0-----:R-:W-:-:S06]  /*1e30*/  ULEA UR9, UR5, UR9, 0x18 ;  /* 0x0000000905097291 */ /* 0x001fcc000f8ec03f */
[----:B------:R-:W-:Y:S02]  /*1e40*/  LEA R7, R0, UR9, 0x3 ;  /* 0x0000000900077c11 */ /* 0x000fe4000f8e18ff */
[----:B------:R-:W-:Y:S02]  /*1e50*/  LEA R6, R4, UR9, 0x2 ;  /* 0x0000000904067c11 */ /* 0x000fe4000f8e10ff */
[----:B------:R0:W1:Y:S01]  /*1e60*/  SYNCS.PHASECHK.TRANS64.TRYWAIT P1, [R7+URZ], R8 ;  /* 0x00000008070075a7 */ /* 0x000062000802017f */
[----:B------:R-:W-:Y:S02]  /*1e70*/  WARPGROUP.ARRIVE ;  /* 0x00000000000079c5 */ /* 0x000fe40000000000 */
[C---:B------:R-:W-:Y:S02]  /*1e80*/  VIADD R4, R6.reuse, 0x900 ;  /* 0x0000090006047836 */ /* 0x040fe40000000000 */
[----:B------:R-:W-:Y:S02]  /*1e90*/  VIADD R5, R6, 0x990 ;  /* 0x0000099006057836 */ /* 0x000fe40000000000 */
[----:B------:R-:W-:Y:S01]  /*1ea0*/  HGMMA.64x128x8.F32.TF32 R24, R112, gdesc[UR8], R24, gsb0 ;  /* 0x05e0000870187df0 */ /* 0x000fe20008002818 */
[----:B------:R-:W-:Y:S01]  /*1eb0*/  @P3 VIADD R5, R4, 0x70 ;  /* 0x0000007004053836 */ /* 0x000fe20000000000 */
[----:B------:R-:W-:Y:S01]  /*1ec0*/  UMOV UR10, UR6 ;  /* 0x00000006000a7c82 */ /* 0x000fe20008000000 */
[----:B------:R-:W-:Y:S01]  /*1ed0*/  UMOV UR11, 0x40000040 ;  /* 0x40000040000b7882 */ /* 0x000fe20000000000 */
[----:B------:R-:W-:-:S02]  /*1ee0*/  WARPGROUP.DEPBAR.LE gsb0, 0x0 ;  /* 0x00008000000079c5 */ /* 0x000fc40000010000 */
[----:B------:R-:W-:Y:S04]  /*1ef0*/  LDS R108, [R6+0x900] ;  /* 0x00090000066c7984 */ /* 0x000fe80000000800 */
[----:B------:R-:W-:Y:S04]  /*1f00*/  LDS R109, [R6+0xd00] ;  /* 0x000d0000066d7984 */ /* 0x000fe80000000800 */
[----:B------:R-:W-:Y:S04]  /*1f10*/  LDS R110, [R5] ;  /* 0x00000000056e7984 */ /* 0x000fe80000000800 */
[----:B------:R-:W2:Y:S02]  /*1f20*/  LDS R111, [R5+0x400] ;  /* 0x00040000056f7984 */ /* 0x000ea40000000800 */
[----:B--2---:R-:W-:-:S06]  /*1f30*/  WARPGROUP.ARRIVE ;  /* 0x00000000000079c5 */ /* 0x004fcc0000000000 */
[----:B------:R-:W-:Y:S03]  /*1f40*/  HGMMA.64x128x8.F32.TF32 R24, R108, gdesc[UR8], R24, gsb0 ;  /* 0x05e000086c187df0 */ /* 0x000fe60008002818 */
[----:B------:R-:W-:Y:S02]  /*1f50*/  WARPGROUP.DEPBAR.LE gsb0, 0x0 ;  /* 0x00008000000079c5 */ /* 0x000fe40000010000 */
[----:B------:R0:W2:Y:S04]  /*1f60*/  LDS R108, [R6+0xa00] ;  /* 0x000a0000066c7984 */ /* 0x0000a80000000800 */
[----:B------:R0:W3:Y:S04]  /*1f70*/  LDS R109, [R6+0xe00] ;  /* 0x000e0000066d7984 */ /* 0x0000e80000000800 */
[----:B------:R0:W4:Y:S04]  /*1f80*/  LDS R110, [R5+0x100] ;  /* 0x00010000056e7984 */ /* 0x0001280000000800 */
[----:B------:R0:W0:Y:S01]  /*1f90*/  LDS R111, [R5+0x500] ;  /* 0x00050000056f7984 */ /* 0x0000220000000800 */
[----:B-1----:R-:W-:Y:S05]  /*1fa0*/  @!P0 BRA `(.L_x_28) ;  /* 0x0000000000048947 */ /* 0x002fea0003800000 */
[----:B------:R-:W-:Y:S01]  /*1fb0*/  BPT.TRAP 0x1 ;  /* 0x000000040000795c */ /* 0x000fe20000300000 */
.L_x_28:
[----:B------:R-:W-:Y:S01]  /*1fc0*/  ULEA UR5, UR4, UR9, 0x3 ;  /* 0x0000000904057291 */ /* 0x000fe2000f8e183f */
[----:B------:R-:W-:-:S03]  /*1fd0*/  ISETP.GT.U32.AND P2, PT, R18, 0x1, PT ;  /* 0x000000011200780c */ /* 0x000fc60003f44070 */
[----:B------:R-:W-:-:S04]  /*1fe0*/  UIADD3 UR5, UR5, 0x38, URZ ;  /* 0x0000003805057890 */ /* 0x000fc8000fffe03f */
[----:B------:R-:W-:-:S09]  /*1ff0*/  UPRMT UR5, URZ, 0x654, UR5 ;  /* 0x000006543f057896 */ /* 0x000fd20008000005 */
[----:B------:R-:W-:Y:S01]  /*2000*/  SYNCS.ARRIVE.TRANS64.RED.A1T0 RZ, [UR5], RZ ;  /* 0x000000ffffff79a7 */ /* 0x000fe20008100405 */
[----:B------:R-:W-:Y:S05]  /*2010*/  @P2 BRA `(.L_x_29) ;  /* 0x0000000000042947 */ /* 0x000fea0003800000 */
[----:B------:R-:W-:Y:S01]  /*2020*/  BPT.TRAP 0x1 ;  /* 0x000000040000795c */ /* 0x000fe20000300000 */
.L_x_29:
[----:B------:R-:W-:Y:S01]  /*2030*/  UIADD3 UR6, UR8, 0x4, URZ ;  /* 0x0000000408067890 */ /* 0x000fe2000fffe03f */
[----:B0-234-:R-:W-:Y:S01]  /*2040*/  WARPGROUP.ARRIVE ;  /* 0x00000000000079c5 */ /* 0x01dfe20000000000 */
[----:B------:R-:W-:Y:S01]  /*2050*/  UMOV UR11, 0x40000040 ;  /* 0x40000040000b7882 */ /* 0x000fe20000000000 */
[----:B------:R-:W-:-:S04]  /*2060*/  UIADD3 UR4, UR4, 0x1, URZ ;  /* 0x0000000104047890 */ /* 0x000fc8000fffe03f */
[----:B------:R-:W-:Y:S01]  /*2070*/  UMOV UR10, UR6 ;  /* 0x00000006000a7c82 */ /* 0x000fe20008000000 */
[----:B------:R-:W-:Y:S01]  /*2080*/  UISETP.NE.AND UP0, UPT, UR4, 0x7, UPT ;  /* 0x000000070400788c */ /* 0x000fe2000bf05270 */
[----:B------:R-:W-:Y:S03]  /*2090*/  HGMMA.64x128x8.F32.TF32 R24, R108, gdesc[UR8], R24, gsb0 ;  /* 0x05e000086c187df0 */ /* 0x000fe60008002818 */
[----:B------:R-:W-:Y:S01]  /*20a0*/  USEL UR4, UR4, URZ, UP0 ;  /* 0x0000003f04047287 */ /* 0x000fe20008000000 */
[----:B------:R-:W-:Y:S02]  /*20b0*/  WARPGROUP.DEPBAR.LE gsb0, 0x0 ;  /* 0x00008000000079c5 */ /* 0x000fe40000010000 */
[----:B------:R0:W1:Y:S04]  /*20c0*/  LDS R108, [R6+0xb00] ;  /* 0x000b0000066c7984 */ /* 0x0000680000000800 */
[----:B------:R0:W2:Y:S04]  /*20d0*/  LDS R109, [R6+0xf00] ;  /* 0x000f0000066d7984 */ /* 0x0000a80000000800 */
[----:B------:R0:W3:Y:S04]  /*20e0*/  LDS R110, [R5+0x200] ;  /* 0x00020000056e7984 */ /* 0x0000e80000000800 */
[----:B------:R0:W4:Y:S01]  /*20f0*/  LDS R111, [R5+0x600] ;  /* 0x00060000056f7984 */ /* 0x0001220000000800 */
[----:B------:R-:W-:Y:S05]  /*2100*/  @!P0 BRA `(.L_x_30) ;  /* 0x0000000000048947 */ /* 0x000fea0003800000 */
[----:B------:R-:W-:Y:S01]  /*2110*/  BPT.TRAP 0x1 ;  /* 0x000000040000795c */ /* 0x000fe20000300000 */
.L_x_30:
[----:B0-----:R-:W-:Y:S01]  /*2120*/  SHF.L.U32 R6, R0, 0xc, RZ ;  /* 0x0000000c00067819 */ /* 0x001fe200000006ff */
[----:B------:R-:W-:Y:S04]  /*2130*/  BSSY B0, `(.L_x_31) ;  /* 0x0000009000007945 */ /* 0x000fe80003800000 */
[----:B------:R-:W-:-:S05]  /*2140*/  IMAD.IADD R4, R95, 0x1, R6 ;  /* 0x000000015f047824 */ /* 0x000fca00078e0206 */
[----:B------:R-:W-:-:S05]  /*2150*/  LEA R5, R4, UR9, 0x2 ;  /* 0x0000000904057c11 */ /* 0x000fca000f8e10ff */
[C---:B------:R-:W-:Y:S02]  /*2160*/  VIADD R10, R5.reuse, 0x800 ;  /* 0x00000800050a7836 */ /* 0x040fe40000000000 */
[----:B------:R-:W-:Y:S02]  /*2170*/  VIADD R4, R5, 0x890 ;  /* 0x0000089005047836 */ /* 0x000fe40000000000 */
[----:B------:R-:W-:Y:S01]  /*2180*/  @P3 VIADD R4, R10, 0x70 ;  /* 0x000000700a043836 */ /* 0x000fe20000000000 */
[----:B------:R-:W-:Y:S06]  /*2190*/  @P1 BRA `(.L_x_32) ;  /* 0x0000000000081947 */ /* 0x000fec0003800000 */
[----:B------:R-:W0:Y:S02]  /*21a0*/  SYNCS.PHASECHK.TRANS64.TRYWAIT P1, [R7+URZ], R8 ;  /* 0x00000008070075a7 */ /* 0x000e24000802017f */
[----:B0-----:R-:W-:Y:S05]  /*21b0*/  @!P1 BRA `(.L_x_33) ;  /* 0x00000060006c9947 */ /* 0x001fea0003800000 */
.L_x_32:
[----:B------:R-:W-:Y:S05]  /*21c0*/  BSYNC B0 ;  /* 0x0000000000007941 */ /* 0x000fea0003800000 */
.L_x_31:
[----:B------:R0:W0:Y:S01]  /*21d0*/  LDS R112, [R5+0x800] ;  /* 0x0008000005707984 */ /* 0x0000220000000800 */
[----:B------:R-:W-:Y:S05]  /*21e0*/  WARPSYNC.ALL ;  /* 0x0000000000007948 */ /* 0x000fea0003800000 */
[----:B------:R0:W0:Y:S04]  /*21f0*/  LDS R113, [R5+0xc00] ;  /* 0x000c000005717984 */ /* 0x0000280000000800 */
[----:B------:R0:W0:Y:S04]  /*2200*/  LDS R114, [R4] ;  /* 0x0000000004727984 */ /* 0x0000280000000800 */
[----:B------:R0:W0:Y:S01]  /*2210*/  LDS R115, [R4+0x400] ;  /* 0x0004000004737984 */ /* 0x0000220000000800 */
[----:B------:R-:W-:Y:S01]  /*2220*/  UIADD3 UR6, UR8, 0x6, URZ ;  /* 0x0000000608067890 */ /* 0x000fe2000fffe03f */
[----:B-1234-:R-:W-:Y:S01]  /*2230*/  WARPGROUP.ARRIVE ;  /* 0x00000000000079c5 */ /* 0x01efe20000000000 */
[----:B------:R-:W-:Y:S01]  /*2240*/  UMOV UR11, 0x40000040 ;  /* 0x40000040000b7882 */ /* 0x000fe20000000000 */
[C---:B------:R-:W-:Y:S01]  /*2250*/  ISETP.GT.AND P1, PT, R3.reuse, 0x2, PT ;  /* 0x000000020300780c */ /* 0x040fe20003f24270 */
[----:B------:R-:W-:-:S03]  /*2260*/  VIADD R3, R3, 0xffffffff ;  /* 0xffffffff03037836 */ /* 0x000fc60000000000 */
[----:B------:R-:W-:Y:S01]  /*2270*/  UMOV UR10, UR6 ;  /* 0x00000006000a7c82 */ /* 0x000fe20008000000 */
[----:B------:R-:W-:Y:S01]  /*2280*/  R2UR UR6, R0 ;  /* 0x00000000000672ca */ /* 0x000fe200000e0000 */
[----:B------:R-:W-:Y:S03]  /*2290*/  HGMMA.64x128x8.F32.TF32 R24, R108, gdesc[UR8], R24, gsb0 ;  /* 0x05e000086c187df0 */ /* 0x000fe60008002818 */
[----:B------:R-:W-:-:S04]  /*22a0*/  WARPGROUP.DEPBAR.LE gsb0, 0x0 ;  /* 0x00008000000079c5 */ /* 0x000fc80000010000 */
[----:B------:R-:W-:Y:S07]  /*22b0*/  @P1 BRA `(.L_x_34) ;  /* 0xfffffff800941947 */ /* 0x000fee000383ffff */
.L_x_26:
[----:B0-----:R-:W-:Y:S01]  /*22c0*/  IMAD.MOV.U32 R5, RZ, RZ, 0x40000040 ;  /* 0x40000040ff057424 */ /* 0x001fe200078e00ff */
[----:B------:R-:W-:Y:S01]  /*22d0*/  LEA R4, R0, UR7, 0xa ;  /* 0x0000000700047c11 */ /* 0x000fe2000f8e50ff */
[----:B------:R-:W-:Y:S01]  /*22e0*/  WARPGROUP.ARRIVE ;  /* 0x00000000000079c5 */ /* 0x000fe20000000000 */
[----:B------:R-:W-:Y:S01]  /*22f0*/  IMAD.IADD R6, R95, 0x1, R6 ;  /* 0x000000015f067824 */ /* 0x000fe200078e0206 */
[----:B------:R-:W-:Y:S01]  /*2300*/  LOP3.LUT P1, RZ, R93, 0x4, RZ, 0xc0, !PT ;  /* 0x000000045dff7812 */ /* 0x000fe2000782c0ff */
[----:B------:R-:W-:Y:S01]  /*2310*/  IMAD.MOV.U32 R7, RZ, RZ, 0x40000040 ;  /* 0x40000040ff077424 */ /* 0x000fe200078e00ff */
[----:B------:R-:W-:Y:S02]  /*2320*/  R2UR UR6, R4 ;  /* 0x00000000040672ca */ /* 0x000fe400000e0000 */
[----:B------:R-:W-:Y:S02]  /*2330*/  R2UR UR7, R5 ;  /* 0x00000000050772ca */ /* 0x000fe400000e0000 */
[----:B------:R-:W-:-:S05]  /*2340*/  LEA R3, R6, UR9, 0x2 ;  /* 0x0000000906037c11 */ /* 0x000fca000f8e10ff */
[C---:B------:R-:W-:Y:S02]  /*2350*/  VIADD R6, R3.reuse, 0x900 ;  /* 0x0000090003067836 */ /* 0x040fe40000000000 */
[----:B------:R-:W-:Y:S02]  /*2360*/  VIADD R0, R3, 0x990 ;  /* 0x0000099003007836 */ /* 0x000fe40000000000 */
[----:B------:R-:W-:Y:S02]  /*2370*/  @P1 VIADD R0, R6, 0x70 ;  /* 0x0000007006001836 */ /* 0x000fe40000000000 */
[----:B------:R-:W-:Y:S01]  /*2380*/  HGMMA.64x128x8.F32.TF32 R24, R112, gdesc[UR4], R24, gsb0 ;  /* 0x05e0000470187df0 */ /* 0x000fe20008002818 */
[----:B------:R-:W-:Y:S01]  /*2390*/  VIADD R6, R4, 0x2 ;  /* 0x0000000204067836 */ /* 0x000fe20000000000 */
[----:B------:R-:W-:-:S04]  /*23a0*/  R2UR UR7, R7 ;  /* 0x00000000070772ca */ /* 0x000fc800000e0000 */
[----:B------:R-:W-:Y:S01]  /*23b0*/  R2UR UR6, R6 ;  /* 0x00000000060672ca */ /* 0x000fe200000e0000 */
[----:B------:R-:W-:Y:S02]  /*23c0*/  WARPGROUP.DEPBAR.LE gsb0, 0x0 ;  /* 0x00008000000079c5 */ /* 0x000fe40000010000 */
[----:B------:R-:W-:Y:S04]  /*23d0*/  LDS R108, [R3+0x900] ;  /* 0x00090000036c7984 */ /* 0x000fe80000000800 */
[----:B------:R-:W-:Y:S04]  /*23e0*/  LDS R109, [R3+0xd00] ;  /* 0x000d0000036d7984 */ /* 0x000fe80000000800 */
[----:B------:R-:W-:Y:S04]  /*23f0*/  LDS R110, [R0] ;  /* 0x00000000006e7984 */ /* 0x000fe80000000800 */
[----:B------:R-:W0:Y:S02]  /*2400*/  LDS R111, [R0+0x400] ;  /* 0x00040000006f7984 */ /* 0x000e240000000800 */
[----:B0-----:R-:W-:-:S06]  /*2410*/  WARPGROUP.ARRIVE ;  /* 0x00000000000079c5 */ /* 0x001fcc0000000000 */
[----:B------:R-:W-:Y:S03]  /*2420*/  HGMMA.64x128x8.F32.TF32 R24, R108, gdesc[UR4], R24, gsb0 ;  /* 0x05e000046c187df0 */ /* 0x000fe60008002818 */
[----:B------:R-:W-:Y:S02]  /*2430*/  WARPGROUP.DEPBAR.LE gsb0, 0x0 ;  /* 0x00008000000079c5 */ /* 0x000fe40000010000 */
[----:B------:R0:W1:Y:S04]  /*2440*/  LDS R108, [R3+0xa00] ;  /* 0x000a0000036c7984 */ /* 0x0000680000000800 */
[----:B------:R0:W2:Y:S04]  /*2450*/  LDS R109, [R3+0xe00] ;  /* 0x000e0000036d7984 */ /* 0x0000a80000000800 */
[----:B------:R0:W3:Y:S04]  /*2460*/  LDS R110, [R0+0x100] ;  /* 0x00010000006e7984 */ /* 0x0000e80000000800 */
[----:B------:R0:W4:Y:S01]  /*2470*/  LDS R111, [R0+0x500] ;  /* 0x00050000006f7984 */ /* 0x0001220000000800 */
[----:B------:R-:W-:Y:S05]  /*2480*/  @!P0 BRA `(.L_x_35) ;  /* 0x0000000000048947 */ /* 0x000fea0003800000 */
[----:B------:R-:W-:Y:S01]  /*2490*/  BPT.TRAP 0x1 ;  /* 0x000000040000795c */ /* 0x000fe20000300000 */
.L_x_35:
[----:B------:R-:W-:Y:S01]  /*24a0*/  ULEA UR4, UR4, UR9, 0x3 ;  /* 0x0000000904047291 */ /* 0x000fe2000f8e183f */
[----:B------:R-:W-:-:S03]  /*24b0*/  ISETP.GT.U32.AND P1, PT, R18, 0x1, PT ;  /* 0x000000011200780c */ /* 0x000fc60003f24070 */
[----:B------:R-:W-:-:S04]  /*24c0*/  UIADD3 UR4, UR4, 0x38, URZ ;  /* 0x0000003804047890 */ /* 0x000fc8000fffe03f */
[----:B------:R-:W-:-:S09]  /*24d0*/  UPRMT UR4, URZ, 0x654, UR4 ;  /* 0x000006543f047896 */ /* 0x000fd20008000004 */
[----:B------:R-:W-:Y:S01]  /*24e0*/  SYNCS.ARRIVE.TRANS64.RED.A1T0 RZ, [UR4], RZ ;  /* 0x000000ffffff79a7 */ /* 0x000fe20008100404 */
[----:B------:R-:W-:Y:S05]  /*24f0*/  @P1 BRA `(.L_x_36) ;  /* 0x0000000000041947 */ /* 0x000fea0003800000 */
[----:B------:R-:W-:Y:S01]  /*2500*/  BPT.TRAP 0x1 ;  /* 0x000000040000795c */ /* 0x000fe20000300000 */
.L_x_36:
[C---:B------:R-:W-:Y:S01]  /*2510*/  VIADD R6, R4.reuse, 0x4 ;  /* 0x0000000404067836 */ /* 0x040fe20000000000 */
[----:B-1234-:R-:W-:Y:S01]  /*2520*/  WARPGROUP.ARRIVE ;  /* 0x00000000000079c5 */ /* 0x01efe20000000000 */
[----:B------:R-:W-:Y:S02]  /*2530*/  IMAD.MOV.U32 R7, RZ, RZ, 0x40000040 ;  /* 0x40000040ff077424 */ /* 0x000fe400078e00ff */
[----:B------:R-:W-:Y:S01]  /*2540*/  VIADD R4, R4, 0x6 ;  /* 0x0000000604047836 */ /* 0x000fe20000000000 */
[----:B------:R-:W-:Y:S01]  /*2550*/  R2UR UR6, R6 ;  /* 0x00000000060672ca */ /* 0x000fe200000e0000 */
[----:B------:R-:W-:Y:S01]  /*2560*/  IMAD.MOV.U32 R5, RZ, RZ, 0x40000040 ;  /* 0x40000040ff057424 */ /* 0x000fe200078e00ff */
[----:B------:R-:W-:-:S13]  /*2570*/  R2UR UR7, R7 ;  /* 0x00000000070772ca */ /* 0x000fda00000e0000 */
[----:B------:R-:W-:Y:S01]  /*2580*/  HGMMA.64x128x8.F32.TF32 R24, R108, gdesc[UR4], R24, gsb0 ;  /* 0x05e000046c187df0 */ /* 0x000fe20008002818 */
[----:B------:R-:W-:Y:S02]  /*2590*/  R2UR UR6, R4 ;  /* 0x00000000040672ca */ /* 0x000fe400000e0000 */
[----:B------:R-:W-:Y:S01]  /*25a0*/  R2UR UR7, R5 ;  /* 0x00000000050772ca */ /* 0x000fe200000e0000 */
[----:B------:R-:W-:Y:S02]  /*25b0*/  WARPGROUP.DEPBAR.LE gsb0, 0x0 ;  /* 0x00008000000079c5 */ /* 0x000fe40000010000 */
[----:B------:R-:W-:Y:S04]  /*25c0*/  LDS R108, [R3+0xb00] ;  /* 0x000b0000036c7984 */ /* 0x000fe80000000800 */
[----:B------:R-:W-:Y:S04]  /*25d0*/  LDS R109, [R3+0xf00] ;  /* 0x000f0000036d7984 */ /* 0x000fe80000000800 */
[----:B------:R-:W-:Y:S04]  /*25e0*/  LDS R110, [R0+0x200] ;  /* 0x00020000006e7984 */ /* 0x000fe80000000800 */
[----:B------:R-:W1:Y:S02]  /*25f0*/  LDS R111, [R0+0x600] ;  /* 0x00060000006f7984 */ /* 0x000e640000000800 */
[----:B-1----:R-:W-:-:S06]  /*2600*/  WARPGROUP.ARRIVE ;  /* 0x00000000000079c5 */ /* 0x002fcc0000000000 */
[----:B------:R-:W-:Y:S03]  /*2610*/  HGMMA.64x128x8.F32.TF32 R24, R108, gdesc[UR4], R24, gsb0 ;  /* 0x05e000046c187df0 */ /* 0x000fe60008002818 */
[----:B------:R-:W-:Y:S02]  /*2620*/  WARPGROUP.DEPBAR.LE gsb0, 0x0 ;  /* 0x00008000000079c5 */ /* 0x000fe40000010000 */
.L_x_22:
[----:B------:R-:W-:Y:S05]  /*2630*/  @!P0 BRA `(.L_x_37) ;  /* 0x0000000000048947 */ /* 0x000fea0003800000 */
[----:B------:R-:W-:Y:S01]  /*2640*/  BPT.TRAP 0x1 ;  /* 0x000000040000795c */ /* 0x000fe20000300000 */
.L_x_37:
[----:B------:R-:W2:Y:S01]  /*2650*/  S2UR UR7, SR_CgaCtaId ;  /* 0x00000000000779c3 */ /* 0x000ea20000008800 */
[----:B------:R-:W-:Y:S01]  /*2660*/  UIADD3 UR6, UR41, UR39, URZ ;  /* 0x0000002729067290 */ /* 0x000fe2000fffe03f */
[----:B------:R-:W-:-:S03]  /*2670*/  ISETP.GT.U32.AND P0, PT, R18, 0x1, PT ;  /* 0x000000011200780c */ /* 0x000fc60003f04070 */
[----:B------:R-:W-:-:S04]  /*2680*/  UIMAD.WIDE.U32 UR4, UR6, 0x24924925, URZ ;  /* 0x24924925060478a5 */ /* 0x000fc8000f8e003f */
[----:B------:R-:W-:-:S04]  /*2690*/  UIADD3 UR4, UR6, -UR5, URZ ;  /* 0x8000000506047290 */ /* 0x000fc8000fffe03f */
[----:B------:R-:W-:-:S03]  /*26a0*/  ULEA.HI UR4, UR4, UR5, URZ, 0x1f ;  /* 0x0000000504047291 */ /* 0x000fc6000f8ff83f */
[----:B------:R-:W-:Y:S01]  /*26b0*/  UMOV UR5, 0x400 ;  /* 0x0000040000057882 */ /* 0x000fe20000000000 */
[----:B------:R-:W-:-:S04]  /*26c0*/  USHF.R.U32.HI UR4, URZ, 0x2, UR4 ;  /* 0x000000023f047899 */ /* 0x000fc80008011604 */
[----:B------:R-:W-:Y:S02]  /*26d0*/  UIMAD UR4, UR4, -0x7, UR6 ;  /* 0xfffffff9040478a4 */ /* 0x000fe4000f8e0206 */
[----:B--2---:R-:W-:-:S04]  /*26e0*/  ULEA UR5, UR7, UR5, 0x18 ;  /* 0x0000000507057291 */ /* 0x004fc8000f8ec03f */
[----:B------:R-:W-:-:S04]  /*26f0*/  ULEA UR4, UR4, UR5, 0x3 ;  /* 0x0000000504047291 */ /* 0x000fc8000f8e183f */
[----:B------:R-:W-:-:S04]  /*2700*/  UIADD3 UR4, UR4, 0x38, URZ ;  /* 0x0000003804047890 */ /* 0x000fc8000fffe03f */
[----:B------:R-:W-:-:S09]  /*2710*/  UPRMT UR4, URZ, 0x654, UR4 ;  /* 0x000006543f047896 */ /* 0x000fd20008000004 */
[----:B------:R-:W-:Y:S01]  /*2720*/  SYNCS.ARRIVE.TRANS64.RED.A1T0 RZ, [UR4], RZ ;  /* 0x000000ffffff79a7 */ /* 0x000fe20008100404 */
[----:B------:R-:W-:Y:S05]  /*2730*/  @P0 BRA `(.L_x_38) ;  /* 0x0000000000040947 */ /* 0x000fea0003800000 */
[----:B------:R-:W-:Y:S01]  /*2740*/  BPT.TRAP 0x1 ;  /* 0x000000040000795c */ /* 0x000fe20000300000 */
.L_x_38:
[----:B------:R-:W-:Y:S01]  /*2750*/  UISETP.GE.U32.AND UP1, UPT, UR40, 0x7, UPT ;  /* 0x000000072800788c */ /* 0x000fe2000bf26070 */
[----:B------:R-:W-:Y:S01]  /*2760*/  IMAD.SHL.U32 R104, R104, 0x80, RZ ;  /* 0x0000008068687824 */ /* 0x000fe200078e00ff */
[----:B------:R-:W-:Y:S01]  /*2770*/  UIADD3 UR39, UR40, UR39, URZ ;  /* 0x0000002728277290 */ /* 0x000fe2000fffe03f */
[----:B------:R-:W-:Y:S01]  /*2780*/  SHF.R.S32.HI R11, RZ, 0x1f, R89 ;  /* 0x0000001fff0b7819 */ /* 0x000fe20000011459 */
[----:B------:R-:W-:Y:S01]  /*2790*/  ULDC UR10, c[0x0][0x288] ;  /* 0x0000a200000a7ab9 */ /* 0x000fe20000000800 */
[----:B0-----:R-:W-:Y:S01]  /*27a0*/  IMAD.SHL.U32 R3, R103, 0x80, RZ ;  /* 0x0000008067037824 */ /* 0x001fe200078e00ff */
[C---:B------:R-:W-:Y:S01]  /*27b0*/  LOP3.LUT R8, R104.reuse, 0x6, R99, 0xf8, !PT ;  /* 0x0000000668087812 */ /* 0x040fe200078ef863 */
[----:B------:R-:W-:Y:S01]  /*27c0*/  ULDC.64 UR6, c[0x0][0x5d0] ;  /* 0x0001740000067ab9 */ /* 0x000fe20000000a00 */
[----:B------:R-:W-:Y:S01]  /*27d0*/  UISETP.GT.U32.AND UP0, UPT, UR39, 0x6, UPT ;  /* 0x000000062700788c */ /* 0x000fe2000bf04070 */
[----:B------:R-:W-:Y:S01]  /*27e0*/  ISETP.GE.AND P0, PT, R104, UR10, PT ;  /* 0x0000000a68007c0c */ /* 0x000fe2000bf06270 */
[----:B------:R-:W-:Y:S01]  /*27f0*/  ULDC UR11, c[0x0][0x284] ;  /* 0x0000a100000b7ab9 */ /* 0x000fe20000000800 */
[----:B------:R-:W-:Y:S01]  /*2800*/  @UP1 UIMAD.WIDE.U32 UR4, UR39, 0x24924925, URZ ;  /* 0x24924925270418a5 */ /* 0x000fe2000f8e003f */
[----:B------:R-:W-:Y:S01]  /*2810*/  SHF.R.S32.HI R9, RZ, 0x1f, R8 ;  /* 0x0000001fff097819 */ /* 0x000fe20000011408 */
[----:B------:R-:W-:Y:S01]  /*2820*/  IMAD R0, R11, UR6, RZ ;  /* 0x000000060b007c24 */ /* 0x000fe2000f8e02ff */
[----:B------:R-:W-:Y:S01]  /*2830*/  UISETP.LT.U32.AND UP0, UPT, UR40, 0x7, UP0 ;  /* 0x000000072800788c */ /* 0x000fe20008701070 */
[----:B------:R-:W-:Y:S01]  /*2840*/  ISETP.GE.OR P0, PT, R3, UR11, P0 ;  /* 0x0000000b03007c0c */ /* 0x000fe20008706670 */
[----:B------:R-:W-:Y:S01]  /*2850*/  @UP1 UIADD3 UR4, UR39, -UR5, URZ ;  /* 0x8000000527041290 */ /* 0x000fe2000fffe03f */
[C---:B------:R-:W-:Y:S01]  /*2860*/  IMAD R7, R89.reuse, UR7, R0 ;  /* 0x0000000759077c24 */ /* 0x040fe2000f8e0200 */
[----:B------:R-:W-:Y:S01]  /*2870*/  ULDC.64 UR8, c[0x0][0x5c8] ;  /* 0x0001720000087ab9 */ /* 0x000fe20000000a00 */
[----:B------:R-:W-:Y:S01]  /*2880*/  IMAD.WIDE.U32 R4, R89, UR6, R8 ;  /* 0x0000000659047c25 */ /* 0x000fe2000f8e0008 */
[----:B------:R-:W-:-:S02]  /*2890*/  USEL UR6, URZ, 0x1, !UP0 ;  /* 0x000000013f067887 */ /* 0x000fc4000c000000 */
[----:B------:R-:W-:Y:S01]  /*28a0*/  @UP1 ULEA.HI UR4, UR4, UR5, URZ, 0x1f ;  /* 0x0000000504041291 */ /* 0x000fe2000f8ff83f */
[----:B------:R-:W-:Y:S01]  /*28b0*/  IMAD.WIDE R22, R103, 0x80, R90 ;  /* 0x0000008067167825 */ /* 0x000fe200078e025a */
[----:B------:R-:W-:Y:S01]  /*28c0*/  IADD3 R5, R5, R7, RZ ;  /* 0x0000000705057210 */ /* 0x000fe20007ffe0ff */
[----:B------:R-:W-:Y:S02]  /*28d0*/  ULOP3.LUT UR38, UR38, UR6, URZ, 0x3c, !UPT ;  /* 0x0000000626267292 */ /* 0x000fe4000f8e3c3f */
[----:B------:R-:W-:Y:S01]  /*28e0*/  @UP1 USHF.R.U32.HI UR4, URZ, 0x2, UR4 ;  /* 0x000000023f041899 */ /* 0x000fe20008011604 */
[----:B------:R-:W-:Y:S02]  /*28f0*/  IMAD R7, R23, UR8, RZ ;  /* 0x0000000817077c24 */ /* 0x000fe4000f8e02ff */
[----:B------:R-:W-:Y:S01]  /*2900*/  IMAD.WIDE.U32 R106, R22, UR8, R4 ;  /* 0x00000008166a7c25 */ /* 0x000fe2000f8e0004 */
[----:B------:R-:W-:-:S03]  /*2910*/  @UP1 ULOP3.LUT UR38, UR38, 0x1, UR4, 0x78, !UPT ;  /* 0x0000000126261892 */ /* 0x000fc6000f8e7804 */
[----:B------:R-:W-:Y:S02]  /*2920*/  IMAD R7, R22, UR9, R7 ;  /* 0x0000000916077c24 */ /* 0x000fe4000f8e0207 */
[----:B------:R-:W-:Y:S01]  /*2930*/  IMAD.MOV.U32 R0, RZ, RZ, -0x1 ;  /* 0xffffffffff007424 */ /* 0x000fe200078e00ff */
[----:B------:R-:W-:Y:S06]  /*2940*/  @P0 BRA `(.L_x_39) ;  /* 0x0000003000fc0947 */ /* 0x000fec0003800000 */
[----:B-1---5:R-:W-:Y:S01]  /*2950*/  FSETP.NEU.AND P1, PT, R92, RZ, PT ;  /* 0x000000ff5c00720b */ /* 0x022fe20003f2d000 */
[----:B------:R-:W-:Y:S01]  /*2960*/  IMAD.IADD R4, R94, 0x1, -R104 ;  /* 0x000000015e047824 */ /* 0x000fe200078e0a68 */
[----:B------:R-:W-:Y:S01]  /*2970*/  BSSY B0, `(.L_x_39) ;  /* 0x000033c000007945 */ /* 0x000fe20003800000 */
[----:B------:R-:W-:Y:S02]  /*2980*/  IMAD.IADD R3, R102, 0x1, -R3 ;  /* 0x0000000166037824 */ /* 0x000fe400078e0a03 */
[----:B------:R-:W-:Y:S01]  /*2990*/  IMAD.IADD R115, R107, 0x1, R7 ;  /* 0x000000016b737824 */ /* 0x000fe200078e0207 */
[----:B------:R-:W-:-:S04]  /*29a0*/  ISETP.GT.AND P0, PT, R4, RZ, PT ;  /* 0x000000ff0400720c */ /* 0x000fc80003f04270 */
[----:B------:R-:W-:-:S03]  /*29b0*/  ISETP.GT.AND P3, PT, R3, RZ, P0 ;  /* 0x000000ff0300720c */ /* 0x000fc60000764270 */
[----:B------:R-:W-:Y:S10]  /*29c0*/  @!P1 BRA `(.L_x_40) ;  /* 0x0000002400209947 */ /* 0x000ff40003800000 */
[----:B------:R-:W0:Y:S01]  /*29d0*/  LDC.64 R108, c[0x0][0x5b8] ;  /* 0x00016e00ff6c7b82 */ /* 0x000e220000000a00 */
[----:B------:R-:W-:-:S07]  /*29e0*/  ULDC.64 UR4, c[0x0][0x5c0] ;  /* 0x0001700000047ab9 */ /* 0x000fce0000000a00 */
[----:B------:R-:W1:Y:S08]  /*29f0*/  LDC.64 R110, c[0x0][0x5b0] ;  /* 0x00016c00ff6e7b82 */ /* 0x000e700000000a00 */
[----:B------:R-:W2:Y:S01]  /*2a00*/  LDC.64 R112, c[0x0][0x5a8] ;  /* 0x00016a00ff707b82 */ /* 0x000ea20000000a00 */
[-C--:B0-----:R-:W-:Y:S02]  /*2a10*/  IMAD R6, R11, R108.reuse, RZ ;  /* 0x0000006c0b067224 */ /* 0x081fe400078e02ff */
[----:B------:R-:W-:-:S04]  /*2a20*/  IMAD.WIDE.U32 R12, R89, R108, R8 ;  /* 0x0000006c590c7225 */ /* 0x000fc800078e0008 */
[----:B------:R-:W-:Y:S02]  /*2a30*/  IMAD R103, R89, R109, R6 ;  /* 0x0000006d59677224 */ /* 0x000fe400078e0206 */
[-C--:B-1----:R-:W-:Y:S02]  /*2a40*/  IMAD R5, R23, R110.reuse, RZ ;  /* 0x0000006e17057224 */ /* 0x082fe400078e02ff */
[----:B------:R-:W-:Y:S02]  /*2a50*/  IMAD.IADD R13, R13, 0x1, R103 ;  /* 0x000000010d0d7824 */ /* 0x000fe400078e0267 */
[C---:B------:R-:W-:Y:S02]  /*2a60*/  IMAD R107, R22.reuse, R111, R5 ;  /* 0x0000006f166b7224 */ /* 0x040fe400078e0205 */
[----:B------:R-:W-:-:S04]  /*2a70*/  IMAD.WIDE.U32 R6, R22, R110, R12 ;  /* 0x0000006e16067225 */ /* 0x000fc800078e000c */
[----:B------:R-:W-:Y:S01]  /*2a80*/  IMAD.IADD R5, R7, 0x1, R107 ;  /* 0x0000000107057824 */ /* 0x000fe200078e026b */
[----:B--2---:R-:W-:-:S04]  /*2a90*/  LEA R14, P1, R6, R112, 0x2 ;  /* 0x00000070060e7211 */ /* 0x004fc800078210ff */
[----:B------:R-:W-:-:S05]  /*2aa0*/  LEA.HI.X R15, R6, R113, R5, 0x2, P1 ;  /* 0x00000071060f7211 */ /* 0x000fca00008f1405 */
[----:B------:R0:W2:Y:S01]  /*2ab0*/  @P3 LDG.E.LTC128B R5, desc[UR36][R14.64] ;  /* 0x000000240e053981 */ /* 0x0000a2000c1e1920 */
[----:B------:R-:W-:Y:S01]  /*2ac0*/  IMAD.WIDE.U32 R6, R22, R110, R8 ;  /* 0x0000006e16067225 */ /* 0x000fe200078e0008 */
[C---:B------:R-:W-:Y:S01]  /*2ad0*/  SHF.L.U64.HI R11, R110.reuse, 0x3, R111 ;  /* 0x000000036e0b7819 */ /* 0x040fe2000001026f */
[----:B------:R-:W-:Y:S02]  /*2ae0*/  BSSY B1, `(.L_x_41) ;  /* 0x0000016000017945 */ /* 0x000fe40003800000 */
[----:B------:R-:W-:Y:S02]  /*2af0*/  IMAD.IADD R7, R107, 0x1, R7 ;  /* 0x000000016b077824 */ /* 0x000fe400078e0207 */
[----:B------:R-:W-:Y:S02]  /*2b00*/  IMAD.SHL.U32 R10, R110, 0x8, RZ ;  /* 0x000000086e0a7824 */ /* 0x000fe400078e00ff */
[----:B------:R-:W-:-:S04]  /*2b10*/  IMAD.WIDE.U32 R20, R89, R108, R6 ;  /* 0x0000006c59147225 */ /* 0x000fc800078e0006 */
[----:B------:R-:W-:Y:S01]  /*2b20*/  IMAD.WIDE.U32 R22, R22, R110, R10 ;  /* 0x0000006e16167225 */ /* 0x000fe200078e000a */
[----:B------:R-:W-:Y:S02]  /*2b30*/  LEA R10, P1, R106, UR4, 0x2 ;  /* 0x000000046a0a7c11 */ /* 0x000fe4000f8210ff */
[----:B------:R-:W-:Y:S01]  /*2b40*/  LEA R6, P2, R20, R112, 0x2 ;  /* 0x0000007014067211 */ /* 0x000fe200078410ff */
[----:B0-----:R-:W-:Y:S01]  /*2b50*/  IMAD.IADD R14, R103, 0x1, R21 ;  /* 0x00000001670e7824 */ /* 0x001fe200078e0215 */
[----:B------:R-:W-:Y:S01]  /*2b60*/  LEA.HI.X R11, R106, UR5, R115, 0x2, P1 ;  /* 0x000000056a0b7c11 */ /* 0x000fe200088f1473 */
[----:B------:R-:W-:Y:S01]  /*2b70*/  IMAD.IADD R107, R107, 0x1, R23 ;  /* 0x000000016b6b7824 */ /* 0x000fe200078e0217 */
[----:B------:R-:W-:Y:S02]  /*2b80*/  IADD3 R15, P4, R12, R22, RZ ;  /* 0x000000160c0f7210 */ /* 0x000fe40007f9e0ff */
[----:B------:R-:W-:Y:S01]  /*2b90*/  ISETP.GT.AND P1, PT, R3, 0x8, P0 ;  /* 0x000000080300780c */ /* 0x000fe20000724270 */
[----:B--2---:R-:W-:-:S04]  /*2ba0*/  FMUL R7, R5, R92 ;  /* 0x0000005c05077220 */ /* 0x004fc80000400000 */
[----:B------:R-:W-:Y:S01]  /*2bb0*/  FFMA R21, R24, R88, R7 ;  /* 0x0000005818157223 */ /* 0x000fe20000000007 */
[----:B------:R-:W-:Y:S01]  /*2bc0*/  LEA.HI.X R7, R20, R113, R14, 0x2, P2 ;  /* 0x0000007114077211 */ /* 0x000fe200010f140e */
[----:B------:R-:W-:Y:S01]  /*2bd0*/  IMAD.X R20, R107, 0x1, R13, P4 ;  /* 0x000000016b147824 */ /* 0x000fe200020e060d */
[----:B------:R-:W-:Y:S02]  /*2be0*/  ISETP.GT.AND P2, PT, R4, 0x1, PT ;  /* 0x000000010400780c */ /* 0x000fe40003f44270 */
[----:B------:R0:W-:Y:S01]  /*2bf0*/  @P3 STG.E desc[UR36][R10.64], R21 ;  /* 0x000000150a003986 */ /* 0x0001e2000c101924 */
[----:B------:R-:W-:Y:S02]  /*2c00*/  LEA R14, P0, R15, R112, 0x2 ;  /* 0x000000700f0e7211 */ /* 0x000fe400078010ff */
[----:B------:R-:W-:-:S13]  /*2c10*/  ISETP.GT.AND P3, PT, R3, RZ, P2 ;  /* 0x000000ff0300720c */ /* 0x000fda0001764270 */
[----:B0-----:R-:W-:Y:S05]  /*2c20*/  @!P3 BRA `(.L_x_42) ;  /* 0x000000000004b947 */ /* 0x001fea0003800000 */
[----:B------:R0:W5:Y:S02]  /*2c30*/  LDG.E.LTC128B R5, desc[UR36][R6.64+0x4] ;  /* 0x0000042406057981 */ /* 0x000164000c1e1920 */
.L_x_42:
[----:B------:R-:W-:Y:S05]  /*2c40*/  BSYNC B1 ;  /* 0x0000000000017941 */ /* 0x000fea0003800000 */
.L_x_41:
[----:B-----5:R-:W-:Y:S01]  /*2c50*/  FMUL R12, R5, R92 ;  /* 0x0000005c050c7220 */ /* 0x020fe20000400000 */
[----:B------:R-:W-:Y:S01]  /*2c60*/  IMAD.MOV.U32 R23, RZ, RZ, R5 ;  /* 0x000000ffff177224 */ /* 0x000fe200078e0005 */
[----:B------:R-:W-:Y:S02]  /*2c70*/  LEA.HI.X R15, R15, R113, R20, 0x2, P0 ;  /* 0x000000710f0f7211 */ /* 0x000fe400000f1414 */
[----:B------:R-:W-:-:S05]  /*2c80*/  FFMA R25, R25, R88, R12 ;  /* 0x0000005819197223 */ /* 0x000fca000000000c */
[----:B------:R1:W-:Y:S04]  /*2c90*/  @P3 STG.E desc[UR36][R10.64+0x4], R25 ;  /* 0x000004190a003986 */ /* 0x0003e8000c101924 */
[----:B------:R-:W2:Y:S01]  /*2ca0*/  @P1 LDG.E.LTC128B R23, desc[UR36][R14.64] ;  /* 0x000000240e171981 */ /* 0x000ea2000c1e1920 */
[C---:B------:R-:W-:Y:S01]  /*2cb0*/  SHF.L.U64.HI R13, R98.reuse, 0x2, R97 ;  /* 0x00000002620d7819 */ /* 0x040fe20000010261 */
[----:B------:R-:W-:Y:S01]  /*2cc0*/  BSSY B1, `(.L_x_43) ;  /* 0x0000010000017945 */ /* 0x000fe20003800000 */
[----:B------:R-:W-:Y:S02]  /*2cd0*/  LEA R12, P3, R98, R10, 0x2 ;  /* 0x0000000a620c7211 */ /* 0x000fe400078610ff */
[----:B------:R-:W-:Y:S02]  /*2ce0*/  IADD3 R20, P0, R8, R22, RZ ;  /* 0x0000001608147210 */ /* 0x000fe40007f1e0ff */
[----:B------:R-:W-:Y:S01]  /*2cf0*/  ISETP.GT.AND P2, PT, R3, 0x8, P2 ;  /* 0x000000080300780c */ /* 0x000fe20001744270 */
[----:B------:R-:W-:-:S02]  /*2d00*/  IMAD.X R13, R13, 0x1, R11, P3 ;  /* 0x000000010d0d7824 */ /* 0x000fc400018e060b */
[----:B------:R-:W-:Y:S01]  /*2d10*/  IMAD.X R21, R9, 0x1, R107, P0 ;  /* 0x0000000109157824 */ /* 0x000fe200000e066b */
[----:B------:R-:W-:Y:S01]  /*2d20*/  ISETP.GT.AND P0, PT, R4, 0x8, PT ;  /* 0x000000080400780c */ /* 0x000fe20003f04270 */
[----:B------:R-:W-:-:S04]  /*2d30*/  IMAD.WIDE.U32 R20, R89, R108, R20 ;  /* 0x0000006c59147225 */ /* 0x000fc800078e0014 */
[----:B------:R-:W-:Y:S01]  /*2d40*/  IMAD.IADD R9, R103, 0x1, R21 ;  /* 0x0000000167097824 */ /* 0x000fe200078e0215 */
[----:B------:R-:W-:-:S04]  /*2d50*/  LEA R8, P4, R20, R112, 0x2 ;  /* 0x0000007014087211 */ /* 0x000fc800078810ff */
[----:B------:R-:W-:Y:S01]  /*2d60*/  LEA.HI.X R9, R20, R113, R9, 0x2, P4 ;  /* 0x0000007114097211 */ /* 0x000fe200020f1409 */
[----:B--2---:R-:W-:-:S04]  /*2d70*/  FMUL R5, R23, R92 ;  /* 0x0000005c17057220 */ /* 0x004fc80000400000 */
[----:B------:R-:W-:-:S05]  /*2d80*/  FFMA R5, R26, R88, R5 ;  /* 0x000000581a057223 */ /* 0x000fca0000000005 */
[----:B------:R1:W-:Y:S01]  /*2d90*/  @P1 STG.E desc[UR36][R12.64], R5 ;  /* 0x000000050c001986 */ /* 0x0003e2000c101924 */
[----:B------:R-:W-:Y:S05]  /*2da0*/  @!P2 BRA `(.L_x_44) ;  /* 0x000000000004a947 */ /* 0x000fea0003800000 */
[----:B------:R2:W5:Y:S02]  /*2db0*/  LDG.E.LTC128B R23, desc[UR36][R8.64+0x4] ;  /* 0x0000042408177981 */ /* 0x000564000c1e1920 */
.L_x_44:
[----:B------:R-:W-:Y:S05]  /*2dc0*/  BSYNC B1 ;  /* 0x0000000000017941 */ /* 0x000fea0003800000 */
.L_x_43:
[----:B-----5:R-:W-:Y:S01]  /*2dd0*/  FMUL R14, R23, R92 ;  /* 0x0000005c170e7220 */ /* 0x020fe20000400000 */
[----:B------:R-:W-:Y:S01]  /*2de0*/  ISETP.GT.AND P3, PT, R3, RZ, P0 ;  /* 0x000000ff0300720c */ /* 0x000fe20000764270 */
[----:B------:R-:W-:Y:S01]  /*2df0*/  BSSY B1, `(.L_x_45) ;  /* 0x0000006000017945 */ /* 0x000fe20003800000 */
[----:B------:R-:W-:Y:S01]  /*2e00*/  ISETP.GT.AND P1, PT, R4, 0x9, PT ;  /* 0x000000090400780c */ /* 0x000fe20003f24270 */
[----:B------:R-:W-:-:S05]  /*2e10*/  FFMA R27, R27, R88, R14 ;  /* 0x000000581b1b7223 */ /* 0x000fca000000000e */
[----:B------:R3:W-:Y:S05]  /*2e20*/  @P2 STG.E desc[UR36][R12.64+0x4], R27 ;  /* 0x0000041b0c002986 */ /* 0x0007ea000c101924 */
[----:B------:R-:W-:Y:S05]  /*2e30*/  @!P3 BRA `(.L_x_46) ;  /* 0x000000000004b947 */ /* 0x000fea0003800000 */
[----:B------:R4:W5:Y:S02]  /*2e40*/  LDG.E.LTC128B R23, desc[UR36][R6.64+0x20] ;  /* 0x0000202406177981 */ /* 0x000964000c1e1920 */
.L_x_46:
[----:B------:R-:W-:Y:S05]  /*2e50*/  BSYNC B1 ;  /* 0x0000000000017941 */ /* 0x000fea0003800000 */
.L_x_45:
[----:B-1---5:R-:W-:Y:S01]  /*2e60*/  FMUL R5, R23, R92 ;  /* 0x0000005c17057220 */ /* 0x022fe20000400000 */
[----:B------:R-:W-:Y:S01]  /*2e70*/  ISETP.GT.AND P2, PT, R3, RZ, P1 ;  /* 0x000000ff0300720c */ /* 0x000fe20000f44270 */
[----:B------:R-:W-:Y:S02]  /*2e80*/  BSSY B1, `(.L_x_47) ;  /* 0x0000005000017945 */ /* 0x000fe40003800000 */
[----:B------:R-:W-:-:S05]  /*2e90*/  FFMA R5, R28, R88, R5 ;  /* 0x000000581c057223 */ /* 0x000fca0000000005 */
[----:B------:R1:W-:Y:S05]  /*2ea0*/  @P3 STG.E desc[UR36][R10.64+0x20], R5 ;  /* 0x000020050a003986 */ /* 0x0003ea000c101924 */
[----:B------:R-:W-:Y:S05]  /*2eb0*/  @!P2 BRA `(.L_x_48) ;  /* 0x000000000004a947 */ /* 0x000fea0003800000 */
[----:B------:R0:W5:Y:S02]  /*2ec0*/  LDG.E.LTC128B R23, desc[UR36][R6.64+0x24] ;  /* 0x0000242406177981 */ /* 0x000164000c1e1920 */
.L_x_48:
[----:B------:R-:W-:Y:S05]  /*2ed0*/  BSYNC B1 ;  /* 0x0000000000017941 */ /* 0x000fea0003800000 */
.L_x_47:
[----:B-----5:R-:W-:Y:S01]  /*2ee0*/  FMUL R14, R23, R92 ;  /* 0x0000005c170e7220 */ /* 0x020fe20000400000 */
[----:B------:R-:W-:Y:S01]  /*2ef0*/  ISETP.GT.AND P0, PT, R3, 0x8, P0 ;  /* 0x000000080300780c */ /* 0x000fe20000704270 */
[----:B------:R-:W-:Y:S02]  /*2f00*/  BSSY B1, `(.L_x_49) ;  /* 0x0000005000017945 */ /* 0x000fe40003800000 */
[----:B------:R-:W-:-:S05]  /*2f10*/  FFMA R29, R29, R88, R14 ;  /* 0x000000581d1d7223 */ /* 0x000fca000000000e */
[----:B------:R0:W-:Y:S05]  /*2f20*/  @P2 STG.E desc[UR36][R10.64+0x24], R29 ;  /* 0x0000241d0a002986 */ /* 0x0001ea000c101924 */
[----:B------:R-:W-:Y:S05]  /*2f30*/  @!P0 BRA `(.L_x_50) ;  /* 0x0000000000048947 */ /* 0x000fea0003800000 */
[----:B------:R0:W5:Y:S02]  /*2f40*/  LDG.E.LTC128B R23, desc[UR36][R8.64+0x20] ;  /* 0x0000202408177981 */ /* 0x000164000c1e1920 */
.L_x_50:
[----:B------:R-:W-:Y:S05]  /*2f50*/  BSYNC B1 ;  /* 0x0000000000017941 */ /* 0x000fea0003800000 */
.L_x_49:
[----:B-1---5:R-:W-:Y:S01]  /*2f60*/  FMUL R5, R23, R92 ;  /* 0x0000005c17057220 */ /* 0x022fe20000400000 */
[----:B------:R-:W-:Y:S01]  /*2f70*/  ISETP.GT.AND P2, PT, R3, 0x8, P1 ;  /* 0x000000080300780c */ /* 0x000fe20000f44270 */
[----:B------:R-:W-:Y:S01]  /*2f80*/  BSSY B1, `(.L_x_51) ;  /* 0x0000006000017945 */ /* 0x000fe20003800000 */
[----:B------:R-:W-:Y:S01]  /*2f90*/  ISETP.GT.AND P1, PT, R4, 0x10, PT ;  /* 0x000000100400780c */ /* 0x000fe20003f24270 */
[----:B------:R-:W-:-:S05]  /*2fa0*/  FFMA R5, R30, R88, R5 ;  /* 0x000000581e057223 */ /* 0x000fca0000000005 */
[----:B------:R1:W-:Y:S05]  /*2fb0*/  @P0 STG.E desc[UR36][R12.64+0x20], R5 ;  /* 0x000020050c000986 */ /* 0x0003ea000c101924 */
[----:B------:R-:W-:Y:S05]  /*2fc0*/  @!P2 BRA `(.L_x_52) ;  /* 0x000000000004a947 */ /* 0x000fea0003800000 */
[----:B------:R0:W5:Y:S02]  /*2fd0*/  LDG.E.LTC128B R23, desc[UR36][R8.64+0x24] ;  /* 0x0000242408177981 */ /* 0x000164000c1e1920 */
.L_x_52:
[----:B------:R-:W-:Y:S05]  /*2fe0*/  BSYNC B1 ;  /* 0x0000000000017941 */ /* 0x000fea0003800000 */
.L_x_51:
        /* <DEDUP_REMOVED lines=8> */
.L_x_54:
[----:B------:R-:W-:Y:S05]  /*3070*/  BSYNC B1 ;  /* 0x0000000000017941 */ /* 0x000fea0003800000 */
.L_x_53:
[----:B-1---5:R-:W-:Y:S01]  /*3080*/  FMUL R5, R23, R92 ;  /* 0x0000005c17057220 */ /* 0x022fe20000400000 */
[----:B------:R-:W-:Y:S01]  /*3090*/  ISETP.GT.AND P4, PT, R3, RZ, P0 ;  /* 0x000000ff0300720c */ /* 0x000fe20000784270 */
[----:B------:R-:W-:Y:S02]  /*30a0*/  BSSY B1, `(.L_x_55) ;  /* 0x0000005000017945 */ /* 0x000fe40003800000 */
[----:B------:R-:W-:-:S05]  /*30b0*/  FFMA R5, R32, R88, R5 ;  /* 0x0000005820057223 */ /* 0x000fca0000000005 */
[----:B------:R1:W-:Y:S05]  /*30c0*/  @P3 STG.E desc[UR36][R10.64+0x40], R5 ;  /* 0x000040050a003986 */ /* 0x0003ea000c101924 */
[----:B------:R-:W-:Y:S05]  /*30d0*/  @!P4 BRA `(.L_x_56) ;  /* 0x000000000004c947 */ /* 0x000fea0003800000 */
[----:B------:R0:W5:Y:S02]  /*30e0*/  LDG.E.LTC128B R23, desc[UR36][R6.64+0x44] ;  /* 0x0000442406177981 */ /* 0x000164000c1e1920 */
.L_x_56:
[----:B------:R-:W-:Y:S05]  /*30f0*/  BSYNC B1 ;  /* 0x0000000000017941 */ /* 0x000fea0003800000 */
.L_x_55:
[----:B-----5:R-:W-:Y:S01]  /*3100*/  FMUL R14, R23, R92 ;  /* 0x0000005c170e7220 */ /* 0x020fe20000400000 */
[----:B------:R-:W-:Y:S01]  /*3110*/  ISETP.GT.AND P2, PT, R3, 0x8, P1 ;  /* 0x000000080300780c */ /* 0x000fe20000f44270 */
[----:B------:R-:W-:Y:S02]  /*3120*/  BSSY B1, `(.L_x_57) ;  /* 0x0000005000017945 */ /* 0x000fe40003800000 */
[----:B------:R-:W-:-:S05]  /*3130*/  FFMA R33, R33, R88, R14 ;  /* 0x0000005821217223 */ /* 0x000fca000000000e */
[----:B------:R0:W-:Y:S05]  /*3140*/  @P4 STG.E desc[UR36][R10.64+0x44], R33 ;  /* 0x000044210a004986 */ /* 0x0001ea000c101924 */
[----:B------:R-:W-:Y:S05]  /*3150*/  @!P2 BRA `(.L_x_58) ;  /* 0x000000000004a947 */ /* 0x000fea0003800000 */
[----:B------:R0:W5:Y:S02]  /*3160*/  LDG.E.LTC128B R23, desc[UR36][R8.64+0x40] ;  /* 0x0000402408177981 */ /* 0x000164000c1e1920 */
.L_x_58:
[----:B------:R-:W-:Y:S05]  /*3170*/  BSYNC B1 ;  /* 0x0000000000017941 */ /* 0x000fea0003800000 */
.L_x_57:
        /* <DEDUP_REMOVED lines=8> */
.L_x_60:
[----:B------:R-:W-:Y:S05]  /*3200*/  BSYNC B1 ;  /* 0x0000000000017941 */ /* 0x000fea0003800000 */
.L_x_59:
        /* <DEDUP_REMOVED lines=8> */
.L_x_62:
[----:B------:R-:W-:Y:S05]  /*3290*/  BSYNC B1 ;  /* 0x0000000000017941 */ /* 0x000fea0003800000 */
.L_x_61:
[----:B-1---5:R-:W-:Y:S01]  /*32a0*/  FMUL R5, R23, R92 ;  /* 0x0000005c17057220 */ /* 0x022fe20000400000 */
[----:B------:R-:W-:Y:S01]  /*32b0*/  ISETP.GT.AND P3, PT, R3, RZ, P0 ;  /* 0x000000ff0300720c */ /* 0x000fe20000764270 */
[----:B------:R-:W-:Y:S02]  /*32c0*/  BSSY B1, `(.L_x_63) ;  /* 0x0000005000017945 */ /* 0x000fe40003800000 */
[----:B------:R-:W-:-:S05]  /*32d0*/  FFMA R5, R36, R88, R5 ;  /* 0x0000005824057223 */ /* 0x000fca0000000005 */
[----:B------:R1:W-:Y:S05]  /*32e0*/  @P2 STG.E desc[UR36][R10.64+0x60], R5 ;  /* 0x000060050a002986 */ /* 0x0003ea000c101924 */
[----:B------:R-:W-:Y:S05]  /*32f0*/  @!P3 BRA `(.L_x_64) ;  /* 0x000000000004b947 */ /* 0x000fea0003800000 */
[----:B------:R0:W5:Y:S02]  /*3300*/  LDG.E.LTC128B R23, desc[UR36][R6.64+0x64] ;  /* 0x0000642406177981 */ /* 0x000164000c1e1920 */
.L_x_64:
[----:B------:R-:W-:Y:S05]  /*3310*/  BSYNC B1 ;  /* 0x0000000000017941 */ /* 0x000fea0003800000 */
.L_x_63:
[----:B-----5:R-:W-:Y:S01]  /*3320*/  FMUL R14, R23, R92 ;  /* 0x0000005c170e7220 */ /* 0x020fe20000400000 */
[----:B------:R-:W-:Y:S01]  /*3330*/  ISETP.GT.AND P2, PT, R3, 0x8, P1 ;  /* 0x000000080300780c */ /* 0x000fe20000f44270 */
[----:B------:R-:W-:Y:S02]  /*3340*/  BSSY B1, `(.L_x_65) ;  /* 0x0000005000017945 */ /* 0x000fe40003800000 */
[----:B------:R-:W-:-:S05]  /*3350*/  FFMA R37, R37, R88, R14 ;  /* 0x0000005825257223 */ /* 0x000fca000000000e */
[----:B------:R0:W-:Y:S05]  /*3360*/  @P3 STG.E desc[UR36][R10.64+0x64], R37 ;  /* 0x000064250a003986 */ /* 0x0001ea000c101924 */
[----:B------:R-:W-:Y:S05]  /*3370*/  @!P2 BRA `(.L_x_66) ;  /* 0x000000000004a947 */ /* 0x000fea0003800000 */
[----:B------:R0:W5:Y:S02]  /*3380*/  LDG.E.LTC128B R23, desc[UR36][R8.64+0x60] ;  /* 0x0000602408177981 */ /* 0x000164000c1e1920 */
.L_x_66:
[----:B------:R-:W-:Y:S05]  /*3390*/  BSYNC B1 ;  /* 0x0000000000017941 */ /* 0x000fea0003800000 */
.L_x_65:
        /* <DEDUP_REMOVED lines=8> */
.L_x_68:
[----:B------:R-:W-:Y:S05]  /*3420*/  BSYNC B1 ;  /* 0x0000000000017941 */ /* 0x000fea0003800000 */
.L_x_67:
        /* <DEDUP_REMOVED lines=8> */
.L_x_70:
[----:B------:R-:W-:Y:S05]  /*34b0*/  BSYNC B1 ;  /* 0x0000000000017941 */ /* 0x000fea0003800000 */
.L_x_69:
[----:B-1---5:R-:W-:Y:S01]  /*34c0*/  FMUL R5, R23, R92 ;  /* 0x0000005c17057220 */ /* 0x022fe20000400000 */
[----:B------:R-:W-:Y:S01]  /*34d0*/  ISETP.GT.AND P3, PT, R3, RZ, P0 ;  /* 0x000000ff0300720c */ /* 0x000fe20000764270 */
[----:B------:R-:W-:Y:S02]  /*34e0*/  BSSY B1, `(.L_x_71) ;  /* 0x0000005000017945 */ /* 0x000fe40003800000 */
[----:B------:R-:W-:-:S05]  /*34f0*/  FFMA R5, R40, R88, R5 ;  /* 0x0000005828057223 */ /* 0x000fca0000000005 */
[----:B------:R1:W-:Y:S05]  /*3500*/  @P2 STG.E desc[UR36][R10.64+0x80], R5 ;  /* 0x000080050a002986 */ /* 0x0003ea000c101924 */
[----:B------:R-:W-:Y:S05]  /*3510*/  @!P3 BRA `(.L_x_72) ;  /* 0x000000000004b947 */ /* 0x000fea0003800000 */
[----:B------:R0:W5:Y:S02]  /*3520*/  LDG.E.LTC128B R23, desc[UR36][R6.64+0x84] ;  /* 0x0000842406177981 */ /* 0x000164000c1e1920 */
.L_x_72:
[----:B------:R-:W-:Y:S05]  /*3530*/  BSYNC B1 ;  /* 0x0000000000017941 */ /* 0x000fea0003800000 */
.L_x_71:
[----:B-----5:R-:W-:Y:S01]  /*3540*/  FMUL R14, R23, R92 ;  /* 0x0000005c170e7220 */ /* 0x020fe20000400000 */
[----:B------:R-:W-:Y:S01]  /*3550*/  ISETP.GT.AND P2, PT, R3, 0x8, P1 ;  /* 0x000000080300780c */ /* 0x000fe20000f44270 */
[----:B------:R-:W-:Y:S02]  /*3560*/  BSSY B1, `(.L_x_73) ;  /* 0x0000005000017945 */ /* 0x000fe40003800000 */
[----:B------:R-:W-:-:S05]  /*3570*/  FFMA R41, R41, R88, R14 ;  /* 0x0000005829297223 */ /* 0x000fca000000000e */
[----:B------:R0:W-:Y:S05]  /*3580*/  @P3 STG.E desc[UR36][R10.64+0x84], R41 ;  /* 0x000084290a003986 */ /* 0x0001ea000c101924 */
[----:B------:R-:W-:Y:S05]  /*3590*/  @!P2 BRA `(.L_x_74) ;  /* 0x000000000004a947 */ /* 0x000fea0003800000 */
[----:B------:R0:W5:Y:S02]  /*35a0*/  LDG.E.LTC128B R23, desc[UR36][R8.64+0x80] ;  /* 0x0000802408177981 */ /* 0x000164000c1e1920 */
.L_x_74:
[----:B------:R-:W-:Y:S05]  /*35b0*/  BSYNC B1 ;  /* 0x0000000000017941 */ /* 0x000fea0003800000 */
.L_x_73:
        /* <DEDUP_REMOVED lines=8> */
.L_x_76:
[----:B------:R-:W-:Y:S05]  /*3640*/  BSYNC B1 ;  /* 0x0000000000017941 */ /* 0x000fea0003800000 */
.L_x_75:
        /* <DEDUP_REMOVED lines=8> */
.L_x_78:
[----:B------:R-:W-:Y:S05]  /*36d0*/  BSYNC B1 ;  /* 0x0000000000017941 */ /* 0x000fea0003800000 */
.L_x_77:
[----:B-1---5:R-:W-:Y:S01]  /*36e0*/  FMUL R5, R23, R92 ;  /* 0x0000005c17057220 */ /* 0x022fe20000400000 */
[----:B------:R-:W-:Y:S01]  /*36f0*/  ISETP.GT.AND P3, PT, R3, RZ, P0 ;  /* 0x000000ff0300720c */ /* 0x000fe20000764270 */
[----:B------:R-:W-:Y:S02]  /*3700*/  BSSY B1, `(.L_x_79) ;  /* 0x0000005000017945 */ /* 0x000fe40003800000 */
[----:B------:R-:W-:-:S05]  /*3710*/  FFMA R5, R44, R88, R5 ;  /* 0x000000582c057223 */ /* 0x000fca0000000005 */
[----:B------:R1:W-:Y:S05]  /*3720*/  @P2 STG.E desc[UR36][R10.64+0xa0], R5 ;  /* 0x0000a0050a002986 */ /* 0x0003ea000c101924 */
[----:B------:R-:W-:Y:S05]  /*3730*/  @!P3 BRA `(.L_x_80) ;  /* 0x000000000004b947 */ /* 0x000fea0003800000 */
[----:B------:R0:W5:Y:S02]  /*3740*/  LDG.E.LTC128B R23, desc[UR36][R6.64+0xa4] ;  /* 0x0000a42406177981 */ /* 0x000164000c1e1920 */
.L_x_80:
[----:B------:R-:W-:Y:S05]  /*3750*/  BSYNC B1 ;  /* 0x0000000000017941 */ /* 0x000fea0003800000 */
.L_x_79:
[----:B-----5:R-:W-:Y:S01]  /*3760*/  FMUL R14, R23, R92 ;  /* 0x0000005c170e7220 */ /* 0x020fe20000400000 */
[----:B------:R-:W-:Y:S01]  /*3770*/  ISETP.GT.AND P2, PT, R3, 0x8, P1 ;  /* 0x000000080300780c */ /* 0x000fe20000f44270 */
[----:B------:R-:W-:Y:S02]  /*3780*/  BSSY B1, `(.L_x_81) ;  /* 0x0000005000017945 */ /* 0x000fe40003800000 */
[----:B------:R-:W-:-:S05]  /*3790*/  FFMA R45, R45, R88, R14 ;  /* 0x000000582d2d7223 */ /* 0x000fca000000000e */
[----:B------:R0:W-:Y:S05]  /*37a0*/  @P3 STG.E desc[UR36][R10.64+0xa4], R45 ;  /* 0x0000a42d0a003986 */ /* 0x0001ea000c101924 */
[----:B------:R-:W-:Y:S05]  /*37b0*/  @!P2 BRA `(.L_x_82) ;  /* 0x000000000004a947 */ /* 0x000fea0003800000 */
[----:B------:R0:W5:Y:S02]  /*37c0*/  LDG.E.LTC128B R23, desc[UR36][R8.64+0xa0] ;  /* 0x0000a02408177981 */ /* 0x000164000c1e1920 */
.L_x_82:
[----:B------:R-:W-:Y:S05]  /*37d0*/  BSYNC B1 ;  /* 0x0000000000017941 */ /* 0x000fea0003800000 */
.L_x_81:
        /* <DEDUP_REMOVED lines=8> */
.L_x_84:
[----:B------:R-:W-:Y:S05]  /*3860*/  BSYNC B1 ;  /* 0x0000000000017941 */ /* 0x000fea0003800000 */
.L_x_83:
        /* <DEDUP_REMOVED lines=8> */
.L_x_86:
[----:B------:R-:W-:Y:S05]  /*38f0*/  BSYNC B1 ;  /* 0x0000000000017941 */ /* 0x000fea0003800000 */
.L_x_85:
[----:B-1---5:R-:W-:Y:S01]  /*3900*/  FMUL R5, R23, R92 ;  /* 0x0000005c17057220 */ /* 0x022fe20000400000 */
[----:B------:R-:W-:Y:S01]  /*3910*/  ISETP.GT.AND P3, PT, R3, RZ, P0 ;  /* 0x000000ff0300720c */ /* 0x000fe20000764270 */
[----:B------:R-:W-:Y:S02]  /*3920*/  BSSY B1, `(.L_x_87) ;  /* 0x0000005000017945 */ /* 0x000fe40003800000 */
[----:B------:R-:W-:-:S05]  /*3930*/  FFMA R5, R48, R88, R5 ;  /* 0x0000005830057223 */ /* 0x000fca0000000005 */
[----:B------:R1:W-:Y:S05]  /*3940*/  @P2 STG.E desc[UR36][R10.64+0xc0], R5 ;  /* 0x0000c0050a002986 */ /* 0x0003ea000c101924 */
[----:B------:R-:W-:Y:S05]  /*3950*/  @!P3 BRA `(.L_x_88) ;  /* 0x000000000004b947 */ /* 0x000fea0003800000 */
[----:B------:R0:W5:Y:S02]  /*3960*/  LDG.E.LTC128B R23, desc[UR36][R6.64+0xc4] ;  /* 0x0000c42406177981 */ /* 0x000164000c1e1920 */
.L_x_88:
[----:B------:R-:W-:Y:S05]  /*3970*/  BSYNC B1 ;  /* 0x0000000000017941 */ /* 0x000fea0003800000 */
.L_x_87:
[----:B-----5:R-:W-:Y:S01]  /*3980*/  FMUL R14, R23, R92 ;  /* 0x0000005c170e7220 */ /* 0x020fe20000400000 */
[----:B------:R-:W-:Y:S01]  /*3990*/  ISETP.GT.AND P2, PT, R3, 0x8, P1 ;  /* 0x000000080300780c */ /* 0x000fe20000f44270 */
[----:B------:R-:W-:Y:S02]  /*39a0*/  BSSY B1, `(.L_x_89) ;  /* 0x0000005000017945 */ /* 0x000fe40003800000 */
[----:B------:R-:W-:-:S05]  /*39b0*/  FFMA R49, R49, R88, R14 ;  /* 0x0000005831317223 */ /* 0x000fca000000000e */
[----:B------:R0:W-:Y:S05]  /*39c0*/  @P3 STG.E desc[UR36][R10.64+0xc4], R49 ;  /* 0x0000c4310a003986 */ /* 0x0001ea000c101924 */
[----:B------:R-:W-:Y:S05]  /*39d0*/  @!P2 BRA `(.L_x_90) ;  /* 0x000000000004a947 */ /* 0x000fea0003800000 */
[----:B------:R0:W5:Y:S02]  /*39e0*/  LDG.E.LTC128B R23, desc[UR36][R8.64+0xc0] ;  /* 0x0000c02408177981 */ /* 0x000164000c1e1920 */
.L_x_90:
[----:B------:R-:W-:Y:S05]  /*39f0*/  BSYNC B1 ;  /* 0x0000000000017941 */ /* 0x000fea0003800000 */
.L_x_89:
        /* <DEDUP_REMOVED lines=8> */
.L_x_92:
[----:B------:R-:W-:Y:S05]  /*3a80*/  BSYNC B1 ;  /* 0x0000000000017941 */ /* 0x000fea0003800000 */
.L_x_91:
        /* <DEDUP_REMOVED lines=8> */
.L_x_94:
[----:B------:R-:W-:Y:S05]  /*3b10*/  BSYNC B1 ;  /* 0x0000000000017941 */ /* 0x000fea0003800000 */
.L_x_93:
[----:B-1---5:R-:W-:Y:S01]  /*3b20*/  FMUL R5, R23, R92 ;  /* 0x0000005c17057220 */ /* 0x022fe20000400000 */
[----:B------:R-:W-:Y:S01]  /*3b30*/  ISETP.GT.AND P3, PT, R3, RZ, P0 ;  /* 0x000000ff0300720c */ /* 0x000fe20000764270 */
[----:B------:R-:W-:Y:S02]  /*3b40*/  BSSY B1, `(.L_x_95) ;  /* 0x0000005000017945 */ /* 0x000fe40003800000 */
[----:B------:R-:W-:-:S05]  /*3b50*/  FFMA R5, R52, R88, R5 ;  /* 0x0000005834057223 */ /* 0x000fca0000000005 */
[----:B------:R1:W-:Y:S05]  /*3b60*/  @P2 STG.E desc[UR36][R10.64+0xe0], R5 ;  /* 0x0000e0050a002986 */ /* 0x0003ea000c101924 */
[----:B------:R-:W-:Y:S05]  /*3b70*/  @!P3 BRA `(.L_x_96) ;  /* 0x000000000004b947 */ /* 0x000fea0003800000 */
[----:B------:R0:W5:Y:S02]  /*3b80*/  LDG.E.LTC128B R23, desc[UR36][R6.64+0xe4] ;  /* 0x0000e42406177981 */ /* 0x000164000c1e1920 */
.L_x_96:
[----:B------:R-:W-:Y:S05]  /*3b90*/  BSYNC B1 ;  /* 0x0000000000017941 */ /* 0x000fea0003800000 */
.L_x_95:
[----:B-----5:R-:W-:Y:S01]  /*3ba0*/  FMUL R14, R23, R92 ;  /* 0x0000005c170e7220 */ /* 0x020fe20000400000 */
[----:B------:R-:W-:Y:S01]  /*3bb0*/  ISETP.GT.AND P2, PT, R3, 0x8, P1 ;  /* 0x000000080300780c */ /* 0x000fe20000f44270 */
[----:B------:R-:W-:Y:S02]  /*3bc0*/  BSSY B1, `(.L_x_97) ;  /* 0x0000005000017945 */ /* 0x000fe40003800000 */
[----:B------:R-:W-:-:S05]  /*3bd0*/  FFMA R53, R53, R88, R14 ;  /* 0x0000005835357223 */ /* 0x000fca000000000e */
[----:B------:R0:W-:Y:S05]  /*3be0*/  @P3 STG.E desc[UR36][R10.64+0xe4], R53 ;  /* 0x0000e4350a003986 */ /* 0x0001ea000c101924 */
[----:B------:R-:W-:Y:S05]  /*3bf0*/  @!P2 BRA `(.L_x_98) ;  /* 0x000000000004a947 */ /* 0x000fea0003800000 */
[----:B------:R0:W5:Y:S02]  /*3c00*/  LDG.E.LTC128B R23, desc[UR36][R8.64+0xe0] ;  /* 0x0000e02408177981 */ /* 0x000164000c1e1920 */
.L_x_98:
[----:B------:R-:W-:Y:S05]  /*3c10*/  BSYNC B1 ;  /* 0x0000000000017941 */ /* 0x000fea0003800000 */
.L_x_97:
        /* <DEDUP_REMOVED lines=8> */
.L_x_100:
[----:B------:R-:W-:Y:S05]  /*3ca0*/  BSYNC B1 ;  /* 0x0000000000017941 */ /* 0x000fea0003800000 */
.L_x_99:
        /* <DEDUP_REMOVED lines=8> */
.L_x_102:
[----:B------:R-:W-:Y:S05]  /*3d30*/  BSYNC B1 ;  /* 0x0000000000017941 */ /* 0x000fea0003800000 */
.L_x_101:
[----:B-1---5:R-:W-:Y:S01]  /*3d40*/  FMUL R5, R23, R92 ;  /* 0x0000005c17057220 */ /* 0x022fe20000400000 */
[----:B------:R-:W-:Y:S01]  /*3d50*/  ISETP.GT.AND P3, PT, R3, RZ, P0 ;  /* 0x000000ff0300720c */ /* 0x000fe20000764270 */
[----:B------:R-:W-:Y:S02]  /*3d60*/  BSSY B1, `(.L_x_103) ;  /* 0x0000005000017945 */ /* 0x000fe40003800000 */
[----:B------:R-:W-:-:S05]  /*3d70*/  FFMA R5, R56, R88, R5 ;  /* 0x0000005838057223 */ /* 0x000fca0000000005 */
[----:B------:R1:W-:Y:S05]  /*3d80*/  @P2 STG.E desc[UR36][R10.64+0x100], R5 ;  /* 0x000100050a002986 */ /* 0x0003ea000c101924 */
[----:B------:R-:W-:Y:S05]  /*3d90*/  @!P3 BRA `(.L_x_104) ;  /* 0x000000000004b947 */ /* 0x000fea0003800000 */
[----:B------:R0:W5:Y:S02]  /*3da0*/  LDG.E.LTC128B R23, desc[UR36][R6.64+0x104] ;  /* 0x0001042406177981 */ /* 0x000164000c1e1920 */
.L_x_104:
[----:B------:R-:W-:Y:S05]  /*3db0*/  BSYNC B1 ;  /* 0x0000000000017941 */ /* 0x000fea0003800000 */
.L_x_103:
[----:B-----5:R-:W-:Y:S01]  /*3dc0*/  FMUL R14, R23, R92 ;  /* 0x0000005c170e7220 */ /* 0x020fe20000400000 */
[----:B------:R-:W-:Y:S01]  /*3dd0*/  ISETP.GT.AND P2, PT, R3, 0x8, P1 ;  /* 0x000000080300780c */ /* 0x000fe20000f44270 */
[----:B------:R-:W-:Y:S02]  /*3de0*/  BSSY B1, `(.L_x_105) ;  /* 0x0000005000017945 */ /* 0x000fe40003800000 */
[----:B------:R-:W-:-:S05]  /*3df0*/  FFMA R57, R57, R88, R14 ;  /* 0x0000005839397223 */ /* 0x000fca000000000e */
[----:B------:R0:W-:Y:S05]  /*3e00*/  @P3 STG.E desc[UR36][R10.64+0x104], R57 ;  /* 0x000104390a003986 */ /* 0x0001ea000c101924 */
[----:B------:R-:W-:Y:S05]  /*3e10*/  @!P2 BRA `(.L_x_106) ;  /* 0x000000000004a947 */ /* 0x000fea0003800000 */
[----:B------:R0:W5:Y:S02]  /*3e20*/  LDG.E.LTC128B R23, desc[UR36][R8.64+0x100] ;  /* 0x0001002408177981 */ /* 0x000164000c1e1920 */
.L_x_106:
[----:B------:R-:W-:Y:S05]  /*3e30*/  BSYNC B1 ;  /* 0x0000000000017941 */ /* 0x000fea0003800000 */
.L_x_105:
        /* <DEDUP_REMOVED lines=8> */
.L_x_108:
[----:B------:R-:W-:Y:S05]  /*3ec0*/  BSYNC B1 ;  /* 0x0000000000017941 */ /* 0x000fea0003800000 */
.L_x_107:
        /* <DEDUP_REMOVED lines=8> */
.L_x_110:
[----:B------:R-:W-:Y:S05]  /*3f50*/  BSYNC B1 ;  /* 0x0000000000017941 */ /* 0x000fea0003800000 */
.L_x_109:
[----:B-1---5:R-:W-:Y:S01]  /*3f60*/  FMUL R5, R23, R92 ;  /* 0x0000005c17057220 */ /* 0x022fe20000400000 */
[----:B------:R-:W-:Y:S01]  /*3f70*/  ISETP.GT.AND P3, PT, R3, RZ, P0 ;  /* 0x000000ff0300720c */ /* 0x000fe20000764270 */
[----:B------:R-:W-:Y:S02]  /*3f80*/  BSSY B1, `(.L_x_111) ;  /* 0x0000005000017945 */ /* 0x000fe40003800000 */
[----:B------:R-:W-:-:S05]  /*3f90*/  FFMA R5, R60, R88, R5 ;  /* 0x000000583c057223 */ /* 0x000fca0000000005 */
[----:B------:R1:W-:Y:S05]  /*3fa0*/  @P2 STG.E desc[UR36][R10.64+0x120], R5 ;  /* 0x000120050a002986 */ /* 0x0003ea000c101924 */
[----:B------:R-:W-:Y:S05]  /*3fb0*/  @!P3 BRA `(.L_x_112) ;  /* 0x000000000004b947 */ /* 0x000fea0003800000 */
[----:B------:R0:W5:Y:S02]  /*3fc0*/  LDG.E.LTC128B R23, desc[UR36][R6.64+0x124] ;  /* 0x0001242406177981 */ /* 0x000164000c1e1920 */
.L_x_112:
[----:B------:R-:W-:Y:S05]  /*3fd0*/  BSYNC B1 ;  /* 0x0000000000017941 */ /* 0x000fea0003800000 */
.L_x_111:
[----:B-----5:R-:W-:Y:S01]  /*3fe0*/  FMUL R14, R23, R92 ;  /* 0x0000005c170e7220 */ /* 0x020fe20000400000 */
[----:B------:R-:W-:Y:S01]  /*3ff0*/  ISETP.GT.AND P2, PT, R3, 0x8, P1 ;  /* 0x000000080300780c */ /* 0x000fe20000f44270 */
[----:B------:R-:W-:Y:S02]  /*4000*/  BSSY B1, `(.L_x_113) ;  /* 0x0000005000017945 */ /* 0x000fe40003800000 */
[----:B------:R-:W-:-:S05]  /*4010*/  FFMA R61, R61, R88, R14 ;  /* 0x000000583d3d7223 */ /* 0x000fca000000000e */
[----:B------:R0:W-:Y:S05]  /*4020*/  @P3 STG.E desc[UR36][R10.64+0x124], R61 ;  /* 0x0001243d0a003986 */ /* 0x0001ea000c101924 */
[----:B------:R-:W-:Y:S05]  /*4030*/  @!P2 BRA `(.L_x_114) ;  /* 0x000000000004a947 */ /* 0x000fea0003800000 */
[----:B------:R0:W5:Y:S02]  /*4040*/  LDG.E.LTC128B R23, desc[UR36][R8.64+0x120] ;  /* 0x0001202408177981 */ /* 0x000164000c1e1920 */
.L_x_114:
[----:B------:R-:W-:Y:S05]  /*4050*/  BSYNC B1 ;  /* 0x0000000000017941 */ /* 0x000fea0003800000 */
.L_x_113:
        /* <DEDUP_REMOVED lines=8> */
.L_x_116:
[----:B------:R-:W-:Y:S05]  /*40e0*/  BSYNC B1 ;  /* 0x0000000000017941 */ /* 0x000fea0003800000 */
.L_x_115:
        /* <DEDUP_REMOVED lines=8> */
.L_x_118:
[----:B------:R-:W-:Y:S05]  /*4170*/  BSYNC B1 ;  /* 0x0000000000017941 */ /* 0x000fea0003800000 */
.L_x_117:
[----:B-1---5:R-:W-:Y:S01]  /*4180*/  FMUL R5, R23, R92 ;  /* 0x0000005c17057220 */ /* 0x022fe20000400000 */
[----:B------:R-:W-:Y:S01]  /*4190*/  ISETP.GT.AND P3, PT, R3, RZ, P0 ;  /* 0x000000ff0300720c */ /* 0x000fe20000764270 */
[----:B------:R-:W-:Y:S02]  /*41a0*/  BSSY B1, `(.L_x_119) ;  /* 0x0000005000017945 */ /* 0x000fe40003800000 */
[----:B------:R-:W-:-:S05]  /*41b0*/  FFMA R5, R64, R88, R5 ;  /* 0x0000005840057223 */ /* 0x000fca0000000005 */
[----:B------:R1:W-:Y:S05]  /*41c0*/  @P2 STG.E desc[UR36][R10.64+0x140], R5 ;  /* 0x000140050a002986 */ /* 0x0003ea000c101924 */
[----:B------:R-:W-:Y:S05]  /*41d0*/  @!P3 BRA `(.L_x_120) ;  /* 0x000000000004b947 */ /* 0x000fea0003800000 */
[----:B------:R0:W5:Y:S02]  /*41e0*/  LDG.E.LTC128B R23, desc[UR36][R6.64+0x144] ;  /* 0x0001442406177981 */ /* 0x000164000c1e1920 */
.L_x_120:
[----:B------:R-:W-:Y:S05]  /*41f0*/  BSYNC B1 ;  /* 0x0000000000017941 */ /* 0x000fea0003800000 */
.L_x_119:
[----:B-----5:R-:W-:Y:S01]  /*4200*/  FMUL R14, R23, R92 ;  /* 0x0000005c170e7220 */ /* 0x020fe20000400000 */
[----:B------:R-:W-:Y:S01]  /*4210*/  ISETP.GT.AND P2, PT, R3, 0x8, P1 ;  /* 0x000000080300780c */ /* 0x000fe20000f44270 */
[----:B------:R-:W-:Y:S02]  /*4220*/  BSSY B1, `(.L_x_121) ;  /* 0x0000005000017945 */ /* 0x000fe40003800000 */
[----:B------:R-:W-:-:S05]  /*4230*/  FFMA R65, R65, R88, R14 ;  /* 0x0000005841417223 */ /* 0x000fca000000000e */
[----:B------:R0:W-:Y:S05]  /*4240*/  @P3 STG.E desc[UR36][R10.64+0x144], R65 ;  /* 0x000144410a003986 */ /* 0x0001ea000c101924 */
[----:B------:R-:W-:Y:S05]  /*4250*/  @!P2 BRA `(.L_x_122) ;  /* 0x000000000004a947 */ /* 0x000fea0003800000 */
[----:B------:R0:W5:Y:S02]  /*4260*/  LDG.E.LTC128B R23, desc[UR36][R8.64+0x140] ;  /* 0x0001402408177981 */ /* 0x000164000c1e1920 */
.L_x_122:
[----:B------:R-:W-:Y:S05]  /*4270*/  BSYNC B1 ;  /* 0x0000000000017941 */ /* 0x000fea0003800000 */
.L_x_121:
        /* <DEDUP_REMOVED lines=8> */
.L_x_124:
[----:B------:R-:W-:Y:S05]  /*4300*/  BSYNC B1 ;  /* 0x0000000000017941 */ /* 0x000fea0003800000 */
.L_x_123:
        /* <DEDUP_REMOVED lines=8> */
.L_x_126:
[----:B------:R-:W-:Y:S05]  /*4390*/  BSYNC B1 ;  /* 0x0000000000017941 */ /* 0x000fea0003800000 */
.L_x_125:
[----:B-1---5:R-:W-:Y:S01]  /*43a0*/  FMUL R5, R23, R92 ;  /* 0x0000005c17057220 */ /* 0x022fe20000400000 */
[----:B------:R-:W-:Y:S01]  /*43b0*/  ISETP.GT.AND P3, PT, R3, RZ, P0 ;  /* 0x000000ff0300720c */ /* 0x000fe20000764270 */
[----:B------:R-:W-:Y:S02]  /*43c0*/  BSSY B1, `(.L_x_127) ;  /* 0x0000005000017945 */ /* 0x000fe40003800000 */
[----:B------:R-:W-:-:S05]  /*43d0*/  FFMA R5, R68, R88, R5 ;  /* 0x0000005844057223 */ /* 0x000fca0000000005 */
[----:B------:R1:W-:Y:S05]  /*43e0*/  @P2 STG.E desc[UR36][R10.64+0x160], R5 ;  /* 0x000160050a002986 */ /* 0x0003ea000c101924 */
[----:B------:R-:W-:Y:S05]  /*43f0*/  @!P3 BRA `(.L_x_128) ;  /* 0x000000000004b947 */ /* 0x000fea0003800000 */
[----:B------:R0:W5:Y:S02]  /*4400*/  LDG.E.LTC128B R23, desc[UR36][R6.64+0x164] ;  /* 0x0001642406177981 */ /* 0x000164000c1e1920 */
.L_x_128:
[----:B------:R-:W-:Y:S05]  /*4410*/  BSYNC B1 ;  /* 0x0000000000017941 */ /* 0x000fea0003800000 */
.L_x_127:
[----:B-----5:R-:W-:Y:S01]  /*4420*/  FMUL R14, R23, R92 ;  /* 0x0000005c170e7220 */ /* 0x020fe20000400000 */
[----:B------:R-:W-:Y:S01]  /*4430*/  ISETP.GT.AND P2, PT, R3, 0x8, P1 ;  /* 0x000000080300780c */ /* 0x000fe20000f44270 */
[----:B------:R-:W-:Y:S02]  /*4440*/  BSSY B1, `(.L_x_129) ;  /* 0x0000005000017945 */ /* 0x000fe40003800000 */
[----:B------:R-:W-:-:S05]  /*4450*/  FFMA R69, R69, R88, R14 ;  /* 0x0000005845457223 */ /* 0x000fca000000000e */
[----:B------:R0:W-:Y:S05]  /*4460*/  @P3 STG.E desc[UR36][R10.64+0x164], R69 ;  /* 0x000164450a003986 */ /* 0x0001ea000c101924 */
[----:B------:R-:W-:Y:S05]  /*4470*/  @!P2 BRA `(.L_x_130) ;  /* 0x000000000004a947 */ /* 0x000fea0003800000 */
[----:B------:R0:W5:Y:S02]  /*4480*/  LDG.E.LTC128B R23, desc[UR36][R8.64+0x160] ;  /* 0x0001602408177981 */ /* 0x000164000c1e1920 */
.L_x_130:
[----:B------:R-:W-:Y:S05]  /*4490*/  BSYNC B1 ;  /* 0x0000000000017941 */ /* 0x000fea0003800000 */
.L_x_129:
        /* <DEDUP_REMOVED lines=8> */
.L_x_132:
[----:B------:R-:W-:Y:S05]  /*4520*/  BSYNC B1 ;  /* 0x0000000000017941 */ /* 0x000fea0003800000 */
.L_x_131:
        /* <DEDUP_REMOVED lines=8> */
.L_x_134:
[----:B------:R-:W-:Y:S05]  /*45b0*/  BSYNC B1 ;  /* 0x0000000000017941 */ /* 0x000fea0003800000 */
.L_x_133:
[----:B-1---5:R-:W-:Y:S01]  /*45c0*/  FMUL R5, R23, R92 ;  /* 0x0000005c17057220 */ /* 0x022fe20000400000 */
[----:B------:R-:W-:Y:S01]  /*45d0*/  ISETP.GT.AND P3, PT, R3, RZ, P0 ;  /* 0x000000ff0300720c */ /* 0x000fe20000764270 */
[----:B------:R-:W-:Y:S02]  /*45e0*/  BSSY B1, `(.L_x_135) ;  /* 0x0000005000017945 */ /* 0x000fe40003800000 */
[----:B------:R-:W-:-:S05]  /*45f0*/  FFMA R5, R72, R88, R5 ;  /* 0x0000005848057223 */ /* 0x000fca0000000005 */
[----:B------:R1:W-:Y:S05]  /*4600*/  @P2 STG.E desc[UR36][R10.64+0x180], R5 ;  /* 0x000180050a002986 */ /* 0x0003ea000c101924 */
[----:B------:R-:W-:Y:S05]  /*4610*/  @!P3 BRA `(.L_x_136) ;  /* 0x000000000004b947 */ /* 0x000fea0003800000 */
[----:B------:R0:W5:Y:S02]  /*4620*/  LDG.E.LTC128B R23, desc[UR36][R6.64+0x184] ;  /* 0x0001842406177981 */ /* 0x000164000c1e1920 */
.L_x_136:
[----:B------:R-:W-:Y:S05]  /*4630*/  BSYNC B1 ;  /* 0x0000000000017941 */ /* 0x000fea0003800000 */
.L_x_135:
[----:B-----5:R-:W-:Y:S01]  /*4640*/  FMUL R14, R23, R92 ;  /* 0x0000005c170e7220 */ /* 0x020fe20000400000 */
[----:B------:R-:W-:Y:S01]  /*4650*/  ISETP.GT.AND P2, PT, R3, 0x8, P1 ;  /* 0x000000080300780c */ /* 0x000fe20000f44270 */
[----:B------:R-:W-:Y:S02]  /*4660*/  BSSY B1, `(.L_x_137) ;  /* 0x0000005000017945 */ /* 0x000fe40003800000 */
[----:B------:R-:W-:-:S05]  /*4670*/  FFMA R73, R73, R88, R14 ;  /* 0x0000005849497223 */ /* 0x000fca000000000e */
[----:B------:R0:W-:Y:S05]  /*4680*/  @P3 STG.E desc[UR36][R10.64+0x184], R73 ;  /* 0x000184490a003986 */ /* 0x0001ea000c101924 */
[----:B------:R-:W-:Y:S05]  /*4690*/  @!P2 BRA `(.L_x_138) ;  /* 0x000000000004a947 */ /* 0x000fea0003800000 */
[----:B------:R0:W5:Y:S02]  /*46a0*/  LDG.E.LTC128B R23, desc[UR36][R8.64+0x180] ;  /* 0x0001802408177981 */ /* 0x000164000c1e1920 */
.L_x_138:
[----:B------:R-:W-:Y:S05]  /*46b0*/  BSYNC B1 ;  /* 0x0000000000017941 */ /* 0x000fea0003800000 */
.L_x_137:
        /* <DEDUP_REMOVED lines=8> */
.L_x_140:
[----:B------:R-:W-:Y:S05]  /*4740*/  BSYNC B1 ;  /* 0x0000000000017941 */ /* 0x000fea0003800000 */
.L_x_139:
        /* <DEDUP_REMOVED lines=8> */
.L_x_142:
[----:B------:R-:W-:Y:S05]  /*47d0*/  BSYNC B1 ;  /* 0x0000000000017941 */ /* 0x000fea0003800000 */
.L_x_141:
[----:B-1---5:R-:W-:Y:S01]  /*47e0*/  FMUL R5, R23, R92 ;  /* 0x0000005c17057220 */ /* 0x022fe20000400000 */
[----:B------:R-:W-:Y:S01]  /*47f0*/  ISETP.GT.AND P3, PT, R3, RZ, P0 ;  /* 0x000000ff0300720c */ /* 0x000fe20000764270 */
[----:B------:R-:W-:Y:S02]  /*4800*/  BSSY B1, `(.L_x_143) ;  /* 0x0000005000017945 */ /* 0x000fe40003800000 */
[----:B------:R-:W-:-:S05]  /*4810*/  FFMA R5, R76, R88, R5 ;  /* 0x000000584c057223 */ /* 0x000fca0000000005 */
[----:B------:R1:W-:Y:S05]  /*4820*/  @P2 STG.E desc[UR36][R10.64+0x1a0], R5 ;  /* 0x0001a0050a002986 */ /* 0x0003ea000c101924 */
[----:B------:R-:W-:Y:S05]  /*4830*/  @!P3 BRA `(.L_x_144) ;  /* 0x000000000004b947 */ /* 0x000fea0003800000 */
[----:B------:R0:W5:Y:S02]  /*4840*/  LDG.E.LTC128B R23, desc[UR36][R6.64+0x1a4] ;  /* 0x0001a42406177981 */ /* 0x000164000c1e1920 */
.L_x_144:
[----:B------:R-:W-:Y:S05]  /*4850*/  BSYNC B1 ;  /* 0x0000000000017941 */ /* 0x000fea0003800000 */
.L_x_143:
[----:B-----5:R-:W-:Y:S01]  /*4860*/  FMUL R14, R23, R92 ;  /* 0x0000005c170e7220 */ /* 0x020fe20000400000 */
[----:B------:R-:W-:Y:S01]  /*4870*/  ISETP.GT.AND P2, PT, R3, 0x8, P1 ;  /* 0x000000080300780c */ /* 0x000fe20000f44270 */
[----:B------:R-:W-:Y:S02]  /*4880*/  BSSY B1, `(.L_x_145) ;  /* 0x0000005000017945 */ /* 0x000fe40003800000 */
[----:B------:R-:W-:-:S05]  /*4890*/  FFMA R77, R77, R88, R14 ;  /* 0x000000584d4d7223 */ /* 0x000fca000000000e */
[----:B------:R0:W-:Y:S05]  /*48a0*/  @P3 STG.E desc[UR36][R10.64+0x1a4], R77 ;  /* 0x0001a44d0a003986 */ /* 0x0001ea000c101924 */
[----:B------:R-:W-:Y:S05]  /*48b0*/  @!P2 BRA `(.L_x_146) ;  /* 0x000000000004a947 */ /* 0x000fea0003800000 */
[----:B------:R0:W5:Y:S02]  /*48c0*/  LDG.E.LTC128B R23, desc[UR36][R8.64+0x1a0] ;  /* 0x0001a02408177981 */ /* 0x000164000c1e1920 */
.L_x_146:
[----:B------:R-:W-:Y:S05]  /*48d0*/  BSYNC B1 ;  /* 0x0000000000017941 */ /* 0x000fea0003800000 */
.L_x_145:
        /* <DEDUP_REMOVED lines=8> */
.L_x_148:
[----:B------:R-:W-:Y:S05]  /*4960*/  BSYNC B1 ;  /* 0x0000000000017941 */ /* 0x000fea0003800000 */
.L_x_147:
        /* <DEDUP_REMOVED lines=8> */
.L_x_150:
[----:B------:R-:W-:Y:S05]  /*49f0*/  BSYNC B1 ;  /* 0x0000000000017941 */ /* 0x000fea0003800000 */
.L_x_149:
[----:B-1---5:R-:W-:Y:S01]  /*4a00*/  FMUL R5, R23, R92 ;  /* 0x0000005c17057220 */ /* 0x022fe20000400000 */
[----:B------:R-:W-:Y:S01]  /*4a10*/  ISETP.GT.AND P3, PT, R3, RZ, P0 ;  /* 0x000000ff0300720c */ /* 0x000fe20000764270 */
[----:B------:R-:W-:Y:S02]  /*4a20*/  BSSY B1, `(.L_x_151) ;  /* 0x0000005000017945 */ /* 0x000fe40003800000 */
[----:B------:R-:W-:-:S05]  /*4a30*/  FFMA R5, R80, R88, R5 ;  /* 0x0000005850057223 */ /* 0x000fca0000000005 */
[----:B------:R1:W-:Y:S05]  /*4a40*/  @P2 STG.E desc[UR36][R10.64+0x1c0], R5 ;  /* 0x0001c0050a002986 */ /* 0x0003ea000c101924 */
[----:B------:R-:W-:Y:S05]  /*4a50*/  @!P3 BRA `(.L_x_152) ;  /* 0x000000000004b947 */ /* 0x000fea0003800000 */
[----:B------:R0:W5:Y:S02]  /*4a60*/  LDG.E.LTC128B R23, desc[UR36][R6.64+0x1c4] ;  /* 0x0001c42406177981 */ /* 0x000164000c1e1920 */
.L_x_152:
[----:B------:R-:W-:Y:S05]  /*4a70*/  BSYNC B1 ;  /* 0x0000000000017941 */ /* 0x000fea0003800000 */
.L_x_151:
[----:B-----5:R-:W-:Y:S01]  /*4a80*/  FMUL R14, R23, R92 ;  /* 0x0000005c170e7220 */ /* 0x020fe20000400000 */
[----:B------:R-:W-:Y:S01]  /*4a90*/  ISETP.GT.AND P2, PT, R3, 0x8, P1 ;  /* 0x000000080300780c */ /* 0x000fe20000f44270 */
[----:B------:R-:W-:Y:S02]  /*4aa0*/  BSSY B1, `(.L_x_153) ;  /* 0x0000005000017945 */ /* 0x000fe40003800000 */
[----:B------:R-:W-:-:S05]  /*4ab0*/  FFMA R81, R81, R88, R14 ;  /* 0x0000005851517223 */ /* 0x000fca000000000e */
[----:B------:R0:W-:Y:S05]  /*4ac0*/  @P3 STG.E desc[UR36][R10.64+0x1c4], R81 ;  /* 0x0001c4510a003986 */ /* 0x0001ea000c101924 */
[----:B------:R-:W-:Y:S05]  /*4ad0*/  @!P2 BRA `(.L_x_154) ;  /* 0x000000000004a947 */ /* 0x000fea0003800000 */
[----:B------:R0:W5:Y:S02]  /*4ae0*/  LDG.E.LTC128B R23, desc[UR36][R8.64+0x1c0] ;  /* 0x0001c02408177981 */ /* 0x000164000c1e1920 */
.L_x_154:
[----:B------:R-:W-:Y:S05]  /*4af0*/  BSYNC B1 ;  /* 0x0000000000017941 */ /* 0x000fea0003800000 */
.L_x_153:
        /* <DEDUP_REMOVED lines=8> */
.L_x_156:
[----:B------:R-:W-:Y:S05]  /*4b80*/  BSYNC B1 ;  /* 0x0000000000017941 */ /* 0x000fea0003800000 */
.L_x_155:
[----:B-----5:R-:W-:Y:S01]  /*4b90*/  FMUL R14, R23, R92 ;  /* 0x0000005c170e7220 */ /* 0x020fe20000400000 */
[----:B------:R-:W-:Y:S01]  /*4ba0*/  ISETP.GT.AND P0, PT, R4, 0x79, PT ;  /* 0x000000790400780c */ /* 0x000fe20003f04270 */
[----:B------:R-:W-:Y:S01]  /*4bb0*/  @P3 IMAD.MOV.U32 R4, RZ, RZ, R12 ;  /* 0x000000ffff043224 */ /* 0x000fe200078e000c */
[----:B------:R-:W-:Y:S01]  /*4bc0*/  ISETP.GT.AND P2, PT, R3, RZ, P1 ;  /* 0x000000ff0300720c */ /* 0x000fe20000f44270 */
[----:B------:R-:W-:Y:S01]  /*4bd0*/  FFMA R83, R83, R88, R14 ;  /* 0x0000005853537223 */ /* 0x000fe2000000000e */
[----:B-1----:R-:W-:Y:S01]  /*4be0*/  @P3 IMAD.MOV.U32 R5, RZ, RZ, R13 ;  /* 0x000000ffff053224 */ /* 0x002fe200078e000d */
[----:B------:R-:W-:Y:S04]  /*4bf0*/  BSSY B1, `(.L_x_157) ;  /* 0x0000004000017945 */ /* 0x000fe80003800000 */
[----:B------:R1:W-:Y:S06]  /*4c00*/  @P3 STG.E desc[UR36][R4.64+0x1c4], R83 ;  /* 0x0001c45304003986 */ /* 0x0003ec000c101924 */
[----:B------:R-:W-:Y:S05]  /*4c10*/  @!P2 BRA `(.L_x_158) ;  /* 0x000000000004a947 */ /* 0x000fea0003800000 */
[----:B------:R0:W5:Y:S02]  /*4c20*/  LDG.E.LTC128B R23, desc[UR36][R6.64+0x1e0] ;  /* 0x0001e02406177981 */ /* 0x000164000c1e1920 */
.L_x_158:
[----:B------:R-:W-:Y:S05]  /*4c30*/  BSYNC B1 ;  /* 0x0000000000017941 */ /* 0x000fea0003800000 */
.L_x_157:
[----:B-1---5:R-:W-:Y:S01]  /*4c40*/  FMUL R5, R23, R92 ;  /* 0x0000005c17057220 */ /* 0x022fe20000400000 */
[----:B------:R-:W-:Y:S01]  /*4c50*/  @P2 IMAD.MOV.U32 R4, RZ, RZ, R10 ;  /* 0x000000ffff042224 */ /* 0x000fe200078e000a */
[----:B------:R-:W-:Y:S01]  /*4c60*/  ISETP.GT.AND P3, PT, R3, RZ, P0 ;  /* 0x000000ff0300720c */ /* 0x000fe20000764270 */
[----:B------:R-:W-:Y:S01]  /*4c70*/  BSSY B1, `(.L_x_159) ;  /* 0x0000006000017945 */ /* 0x000fe20003800000 */
[----:B------:R-:W-:Y:S01]  /*4c80*/  FFMA R15, R84, R88, R5 ;  /* 0x00000058540f7223 */ /* 0x000fe20000000005 */
[----:B------:R-:W-:-:S05]  /*4c90*/  @P2 MOV R5, R11 ;  /* 0x0000000b00052202 */ /* 0x000fca0000000f00 */
[----:B------:R1:W-:Y:S05]  /*4ca0*/  @P2 STG.E desc[UR36][R4.64+0x1e0], R15 ;  /* 0x0001e00f04002986 */ /* 0x0003ea000c101924 */
[----:B------:R-:W-:Y:S05]  /*4cb0*/  @!P3 BRA `(.L_x_160) ;  /* 0x000000000004b947 */ /* 0x000fea0003800000 */
[----:B------:R0:W5:Y:S02]  /*4cc0*/  LDG.E.LTC128B R23, desc[UR36][R6.64+0x1e4] ;  /* 0x0001e42406177981 */ /* 0x000164000c1e1920 */
.L_x_160:
[----:B------:R-:W-:Y:S05]  /*4cd0*/  BSYNC B1 ;  /* 0x0000000000017941 */ /* 0x000fea0003800000 */
.L_x_159:
[----:B-1---5:R-:W-:Y:S01]  /*4ce0*/  FMUL R4, R23, R92 ;  /* 0x0000005c17047220 */ /* 0x022fe20000400000 */
[----:B------:R-:W-:Y:S01]  /*4cf0*/  ISETP.GT.AND P1, PT, R3, 0x8, P1 ;  /* 0x000000080300780c */ /* 0x000fe20000f24270 */
[----:B------:R-:W-:Y:S02]  /*4d00*/  BSSY B1, `(.L_x_161) ;  /* 0x0000005000017945 */ /* 0x000fe40003800000 */
[----:B------:R-:W-:-:S05]  /*4d10*/  FFMA R85, R85, R88, R4 ;  /* 0x0000005855557223 */ /* 0x000fca0000000004 */
[----:B------:R1:W-:Y:S05]  /*4d20*/  @P3 STG.E desc[UR36][R10.64+0x1e4], R85 ;  /* 0x0001e4550a003986 */ /* 0x0003ea000c101924 */
[----:B------:R-:W-:Y:S05]  /*4d30*/  @!P1 BRA `(.L_x_162) ;  /* 0x0000000000049947 */ /* 0x000fea0003800000 */
[----:B------:R0:W5:Y:S02]  /*4d40*/  LDG.E.LTC128B R23, desc[UR36][R8.64+0x1e0] ;  /* 0x0001e02408177981 */ /* 0x000164000c1e1920 */
.L_x_162:
[----:B------:R-:W-:Y:S05]  /*4d50*/  BSYNC B1 ;  /* 0x0000000000017941 */ /* 0x000fea0003800000 */
.L_x_161:
[----:B-----5:R-:W-:Y:S01]  /*4d60*/  FMUL R5, R23, R92 ;  /* 0x0000005c17057220 */ /* 0x020fe20000400000 */
[----:B------:R-:W-:Y:S01]  /*4d70*/  @P1 IMAD.MOV.U32 R4, RZ, RZ, R12 ;  /* 0x000000ffff041224 */ /* 0x000fe200078e000c */
[----:B------:R-:W-:Y:S01]  /*4d80*/  ISETP.GT.AND P0, PT, R3, 0x8, P0 ;  /* 0x000000080300780c */ /* 0x000fe20000704270 */
[----:B------:R-:W-:Y:S01]  /*4d90*/  BSSY B1, `(.L_x_163) ;  /* 0x0000006000017945 */ /* 0x000fe20003800000 */
[----:B0---4-:R-:W-:Y:S01]  /*4da0*/  FFMA R7, R86, R88, R5 ;  /* 0x0000005856077223 */ /* 0x011fe20000000005 */
[----:B------:R-:W-:-:S05]  /*4db0*/  @P1 IMAD.MOV.U32 R5, RZ, RZ, R13 ;  /* 0x000000ffff051224 */ /* 0x000fca00078e000d */
[----:B------:R0:W-:Y:S05]  /*4dc0*/  @P1 STG.E desc[UR36][R4.64+0x1e0], R7 ;  /* 0x0001e00704001986 */ /* 0x0001ea000c101924 */
[----:B------:R-:W-:Y:S05]  /*4dd0*/  @!P0 BRA `(.L_x_164) ;  /* 0x0000000000048947 */ /* 0x000fea0003800000 */
[----:B------:R4:W5:Y:S02]  /*4de0*/  LDG.E.LTC128B R23, desc[UR36][R8.64+0x1e4] ;  /* 0x0001e42408177981 */ /* 0x000964000c1e1920 */
.L_x_164:
[----:B------:R-:W-:Y:S05]  /*4df0*/  BSYNC B1 ;  /* 0x0000000000017941 */ /* 0x000fea0003800000 */
.L_x_163:
[----:B0----5:R-:W-:-:S04]  /*4e00*/  FMUL R4, R23, R92 ;  /* 0x0000005c17047220 */ /* 0x021fc80000400000 */
[----:B------:R-:W-:Y:S01]  /*4e10*/  FFMA R87, R87, R88, R4 ;  /* 0x0000005857577223 */ /* 0x000fe20000000004 */
[----:B------:R-:W-:Y:S06]  /*4e20*/  @!P0 BRA `(.L_x_165) ;  /* 0x0000000c00c08947 */ /* 0x000fec0003800000 */
[----:B------:R0:W-:Y:S01]  /*4e30*/  STG.E desc[UR36][R12.64+0x1e4], R87 ;  /* 0x0001e4570c007986 */ /* 0x0001e2000c101924 */
[----:B------:R-:W-:Y:S05]  /*4e40*/  BRA `(.L_x_165) ;  /* 0x0000000c00b87947 */ /* 0x000fea0003800000 */
.L_x_40:
[----:B------:R-:W-:Y:S01]  /*4e50*/  ULDC.64 UR4, c[0x0][0x5c0] ;  /* 0x0001700000047ab9 */ /* 0x000fe20000000a00 */
[----:B------:R-:W-:Y:S01]  /*4e60*/  ISETP.GT.AND P1, PT, R4, 0x1, PT ;  /* 0x000000010400780c */ /* 0x000fe20003f24270 */
[-C--:B------:R-:W-:Y:S01]  /*4e70*/  FMUL R5, R24, R88.reuse ;  /* 0x0000005818057220 */ /* 0x080fe20000400000 */
[----:B------:R-:W-:Y:S01]  /*4e80*/  LEA R6, P2, R106, UR4, 0x2 ;  /* 0x000000046a067c11 */ /* 0x000fe2000f8410ff */
[-C--:B------:R-:W-:Y:S01]  /*4e90*/  FMUL R25, R25, R88.reuse ;  /* 0x0000005819197220 */ /* 0x080fe20000400000 */
[----:B------:R-:W-:Y:S01]  /*4ea0*/  ISETP.GT.AND P4, PT, R3, RZ, P1 ;  /* 0x000000ff0300720c */ /* 0x000fe20000f84270 */
[-C--:B------:R-:W-:Y:S01]  /*4eb0*/  FMUL R11, R26, R88.reuse ;  /* 0x000000581a0b7220 */ /* 0x080fe20000400000 */
[----:B------:R-:W-:Y:S01]  /*4ec0*/  LEA.HI.X R7, R106, UR5, R115, 0x2, P2 ;  /* 0x000000056a077c11 */ /* 0x000fe200090f1473 */
[-C--:B------:R-:W-:Y:S01]  /*4ed0*/  FMUL R27, R27, R88.reuse ;  /* 0x000000581b1b7220 */ /* 0x080fe20000400000 */
[----:B------:R-:W-:Y:S01]  /*4ee0*/  ISETP.GT.AND P2, PT, R3, 0x8, P0 ;  /* 0x000000080300780c */ /* 0x000fe20000744270 */
[----:B------:R-:W-:Y:S01]  /*4ef0*/  FMUL R29, R29, R88 ;  /* 0x000000581d1d7220 */ /* 0x000fe20000400000 */
[C---:B------:R-:W-:Y:S01]  /*4f00*/  SHF.L.U64.HI R9, R98.reuse, 0x2, R97 ;  /* 0x0000000262097819 */ /* 0x040fe20000010261 */
[----:B------:R0:W-:Y:S01]  /*4f10*/  @P3 STG.E desc[UR36][R6.64], R5 ;  /* 0x0000000506003986 */ /* 0x0001e2000c101924 */
[----:B------:R-:W-:Y:S01]  /*4f20*/  LEA R8, P3, R98, R6, 0x2 ;  /* 0x0000000662087211 */ /* 0x000fe200078610ff */
[-C--:B------:R-:W-:Y:S01]  /*4f30*/  FMUL R31, R31, R88.reuse ;  /* 0x000000581f1f7220 */ /* 0x080fe20000400000 */
[C---:B------:R-:W-:Y:S01]  /*4f40*/  ISETP.GT.AND P0, PT, R4.reuse, 0x8, PT ;  /* 0x000000080400780c */ /* 0x040fe20003f04270 */
[-C--:B------:R-:W-:Y:S01]  /*4f50*/  FMUL R33, R33, R88.reuse ;  /* 0x0000005821217220 */ /* 0x080fe20000400000 */
[----:B------:R-:W-:Y:S01]  /*4f60*/  ISETP.GT.AND P1, PT, R3, 0x8, P1 ;  /* 0x000000080300780c */ /* 0x000fe20000f24270 */
[----:B------:R-:W-:Y:S01]  /*4f70*/  IMAD.X R9, R9, 0x1, R7, P3 ;  /* 0x0000000109097824 */ /* 0x000fe200018e0607 */
[----:B------:R-:W-:Y:S01]  /*4f80*/  ISETP.GT.AND P3, PT, R4, 0x9, PT ;  /* 0x000000090400780c */ /* 0x000fe20003f64270 */
[----:B------:R-:W-:Y:S01]  /*4f90*/  @P4 STG.E desc[UR36][R6.64+0x4], R25 ;  /* 0x0000041906004986 */ /* 0x000fe2000c101924 */
[----:B------:R-:W-:Y:S01]  /*4fa0*/  ISETP.GT.AND P4, PT, R3, RZ, P0 ;  /* 0x000000ff0300720c */ /* 0x000fe20000784270 */
[-C--:B------:R-:W-:Y:S01]  /*4fb0*/  FMUL R35, R35, R88.reuse ;  /* 0x0000005823237220 */ /* 0x080fe20000400000 */
[C---:B------:R-:W-:Y:S01]  /*4fc0*/  ISETP.GT.AND P0, PT, R3.reuse, 0x8, P0 ;  /* 0x000000080300780c */ /* 0x040fe20000704270 */
[----:B------:R1:W-:Y:S01]  /*4fd0*/  @P2 STG.E desc[UR36][R8.64], R11 ;  /* 0x0000000b08002986 */ /* 0x0003e2000c101924 */
[C---:B------:R-:W-:Y:S01]  /*4fe0*/  ISETP.GT.AND P2, PT, R3.reuse, RZ, P3 ;  /* 0x000000ff0300720c */ /* 0x040fe20001f44270 */
[-C--:B0-----:R-:W-:Y:S01]  /*4ff0*/  FMUL R5, R28, R88.reuse ;  /* 0x000000581c057220 */ /* 0x081fe20000400000 */
[----:B------:R-:W-:Y:S01]  /*5000*/  ISETP.GT.AND P3, PT, R3, 0x8, P3 ;  /* 0x000000080300780c */ /* 0x000fe20001f64270 */
[-C--:B------:R-:W-:Y:S01]  /*5010*/  FMUL R37, R37, R88.reuse ;  /* 0x0000005825257220 */ /* 0x080fe20000400000 */
[-C--:B------:R-:W-:Y:S01]  /*5020*/  FMUL R39, R39, R88.reuse ;  /* 0x0000005827277220 */ /* 0x080fe20000400000 */
[----:B------:R-:W-:Y:S01]  /*5030*/  @P1 STG.E desc[UR36][R8.64+0x4], R27 ;  /* 0x0000041b08001986 */ /* 0x000fe2000c101924 */
[----:B------:R-:W-:Y:S01]  /*5040*/  ISETP.GT.AND P1, PT, R4, 0x10, PT ;  /* 0x000000100400780c */ /* 0x000fe20003f24270 */
[-C--:B------:R-:W-:Y:S01]  /*5050*/  FMUL R41, R41, R88.reuse ;  /* 0x0000005829297220 */ /* 0x080fe20000400000 */
[-C--:B------:R-:W-:Y:S01]  /*5060*/  FMUL R43, R43, R88.reuse ;  /* 0x000000582b2b7220 */ /* 0x080fe20000400000 */
[----:B------:R0:W-:Y:S01]  /*5070*/  @P4 STG.E desc[UR36][R6.64+0x20], R5 ;  /* 0x0000200506004986 */ /* 0x0001e2000c101924 */
[C---:B------:R-:W-:Y:S01]  /*5080*/  ISETP.GT.AND P4, PT, R3.reuse, RZ, P1 ;  /* 0x000000ff0300720c */ /* 0x040fe20000f84270 */
[-C--:B-1----:R-:W-:Y:S01]  /*5090*/  FMUL R11, R30, R88.reuse ;  /* 0x000000581e0b7220 */ /* 0x082fe20000400000 */
[----:B------:R-:W-:Y:S01]  /*50a0*/  ISETP.GT.AND P1, PT, R3, 0x8, P1 ;  /* 0x000000080300780c */ /* 0x000fe20000f24270 */
[----:B------:R-:W-:Y:S01]  /*50b0*/  @P2 STG.E desc[UR36][R6.64+0x24], R29 ;  /* 0x0000241d06002986 */ /* 0x000fe2000c101924 */
[----:B------:R-:W-:Y:S01]  /*50c0*/  ISETP.GT.AND P2, PT, R4, 0x11, PT ;  /* 0x000000110400780c */ /* 0x000fe20003f44270 */
[-C--:B------:R-:W-:Y:S01]  /*50d0*/  FMUL R45, R45, R88.reuse ;  /* 0x000000582d2d7220 */ /* 0x080fe20000400000 */
[-C--:B------:R-:W-:Y:S01]  /*50e0*/  FMUL R47, R47, R88.reuse ;  /* 0x000000582f2f7220 */ /* 0x080fe20000400000 */
[----:B------:R1:W-:Y:S01]  /*50f0*/  @P0 STG.E desc[UR36][R8.64+0x20], R11 ;  /* 0x0000200b08000986 */ /* 0x0003e2000c101924 */
[----:B------:R-:W-:Y:S01]  /*5100*/  ISETP.GT.AND P0, PT, R3, RZ, P2 ;  /* 0x000000ff0300720c */ /* 0x000fe20001704270 */
[-C--:B------:R-:W-:Y:S01]  /*5110*/  FMUL R49, R49, R88.reuse ;  /* 0x0000005831317220 */ /* 0x080fe20000400000 */
[----:B------:R-:W-:Y:S01]  /*5120*/  ISETP.GT.AND P2, PT, R3, 0x8, P2 ;  /* 0x000000080300780c */ /* 0x000fe20001744270 */
[-C--:B0-----:R-:W-:Y:S01]  /*5130*/  FMUL R5, R32, R88.reuse ;  /* 0x0000005820057220 */ /* 0x081fe20000400000 */
[----:B------:R-:W-:Y:S01]  /*5140*/  @P3 STG.E desc[UR36][R8.64+0x24], R31 ;  /* 0x0000241f08003986 */ /* 0x000fe2000c101924 */
[----:B------:R-:W-:Y:S01]  /*5150*/  ISETP.GT.AND P3, PT, R4, 0x18, PT ;  /* 0x000000180400780c */ /* 0x000fe20003f64270 */
[-C--:B------:R-:W-:Y:S01]  /*5160*/  FMUL R51, R51, R88.reuse ;  /* 0x0000005833337220 */ /* 0x080fe20000400000 */
[-C--:B------:R-:W-:Y:S01]  /*5170*/  FMUL R53, R53, R88.reuse ;  /* 0x0000005835357220 */ /* 0x080fe20000400000 */
[----:B------:R0:W-:Y:S01]  /*5180*/  @P4 STG.E desc[UR36][R6.64+0x40], R5 ;  /* 0x0000400506004986 */ /* 0x0001e2000c101924 */
[----:B------:R-:W-:Y:S01]  /*5190*/  ISETP.GT.AND P4, PT, R3, RZ, P3 ;  /* 0x000000ff0300720c */ /* 0x000fe20001f84270 */
[-C--:B------:R-:W-:Y:S01]  /*51a0*/  FMUL R55, R55, R88.reuse ;  /* 0x0000005837377220 */ /* 0x080fe20000400000 */
        /* <DEDUP_REMOVED lines=9> */
[-C--:B0-----:R-:W-:Y:S01]  /*5240*/  FMUL R5, R36, R88.reuse ;  /* 0x0000005824057220 */ /* 0x081fe20000400000 */
[----:B------:R-:W-:Y:S01]  /*5250*/  @P2 STG.E desc[UR36][R8.64+0x44], R35 ;  /* 0x0000442308002986 */ /* 0x000fe2000c101924 */
[----:B------:R-:W-:Y:S01]  /*5260*/  ISETP.GT.AND P2, PT, R4, 0x20, PT ;  /* 0x000000200400780c */ /* 0x000fe20003f44270 */
[-C--:B------:R-:W-:Y:S01]  /*5270*/  FMUL R63, R63, R88.reuse ;  /* 0x000000583f3f7220 */ /* 0x080fe20000400000 */
[C---:B------:R-:W-:Y:S01]  /*5280*/  ISETP.GT.AND P0, PT, R3.reuse, 0x8, P0 ;  /* 0x000000080300780c */ /* 0x040fe20000704270 */
[----:B------:R0:W-:Y:S01]  /*5290*/  @P4 STG.E desc[UR36][R6.64+0x60], R5 ;  /* 0x0000600506004986 */ /* 0x0001e2000c101924 */
[----:B------:R-:W-:Y:S01]  /*52a0*/  ISETP.GT.AND P4, PT, R3, RZ, P2 ;  /* 0x000000ff0300720c */ /* 0x000fe20001784270 */
[-C--:B------:R-:W-:Y:S01]  /*52b0*/  FMUL R65, R65, R88.reuse ;  /* 0x0000005841417220 */ /* 0x080fe20000400000 */
[----:B------:R-:W-:Y:S01]  /*52c0*/  ISETP.GT.AND P2, PT, R3, 0x8, P2 ;  /* 0x000000080300780c */ /* 0x000fe20001744270 */
[-C--:B-1----:R-:W-:Y:S01]  /*52d0*/  FMUL R11, R38, R88.reuse ;  /* 0x00000058260b7220 */ /* 0x082fe20000400000 */
[-C--:B------:R-:W-:Y:S01]  /*52e0*/  FMUL R67, R67, R88.reuse ;  /* 0x0000005843437220 */ /* 0x080fe20000400000 */
[----:B------:R-:W-:Y:S01]  /*52f0*/  @P1 STG.E desc[UR36][R6.64+0x64], R37 ;  /* 0x0000642506001986 */ /* 0x000fe2000c101924 */
[----:B------:R-:W-:Y:S01]  /*5300*/  ISETP.GT.AND P1, PT, R4, 0x21, PT ;  /* 0x000000210400780c */ /* 0x000fe20003f24270 */
[-C--:B------:R-:W-:Y:S01]  /*5310*/  FMUL R69, R69, R88.reuse ;  /* 0x0000005845457220 */ /* 0x080fe20000400000 */
[-C--:B------:R-:W-:Y:S01]  /*5320*/  FMUL R71, R71, R88.reuse ;  /* 0x0000005847477220 */ /* 0x080fe20000400000 */
[----:B------:R1:W-:Y:S01]  /*5330*/  @P3 STG.E desc[UR36][R8.64+0x60], R11 ;  /* 0x0000600b08003986 */ /* 0x0003e2000c101924 */
[C---:B------:R-:W-:Y:S01]  /*5340*/  ISETP.GT.AND P3, PT, R3.reuse, RZ, P1 ;  /* 0x000000ff0300720c */ /* 0x040fe20000f64270 */
[-C--:B0-----:R-:W-:Y:S01]  /*5350*/  FMUL R5, R40, R88.reuse ;  /* 0x0000005828057220 */ /* 0x081fe20000400000 */
        /* <DEDUP_REMOVED lines=27> */
[----:B-1----:R-:W-:-:S02]  /*5510*/  FMUL R11, R46, R88 ;  /* 0x000000582e0b7220 */ /* 0x002fc40000400000 */
[----:B------:R-:W-:Y:S01]  /*5520*/  @P2 STG.E desc[UR36][R6.64+0xa4], R45 ;  /* 0x0000a42d06002986 */ /* 0x000fe2000c101924 */
[----:B------:R-:W-:-:S03]  /*5530*/  ISETP.GT.AND P2, PT, R4, 0x31, PT ;  /* 0x000000310400780c */ /* 0x000fc60003f44270 */
[----:B------:R1:W-:Y:S01]  /*5540*/  @P0 STG.E desc[UR36][R8.64+0xa0], R11 ;  /* 0x0000a00b08000986 */ /* 0x0003e2000c101924 */
[C---:B------:R-:W-:Y:S01]  /*5550*/  ISETP.GT.AND P0, PT, R3.reuse, RZ, P2 ;  /* 0x000000ff0300720c */ /* 0x040fe20001704270 */
[----:B0-----:R-:W-:Y:S01]  /*5560*/  FMUL R5, R48, R88 ;  /* 0x0000005830057220 */ /* 0x001fe20000400000 */
[----:B------:R-:W-:Y:S01]  /*5570*/  ISETP.GT.AND P2, PT, R3, 0x8, P2 ;  /* 0x000000080300780c */ /* 0x000fe20001744270 */
[----:B------:R-:W-:Y:S01]  /*5580*/  @P3 STG.E desc[UR36][R8.64+0xa4], R47 ;  /* 0x0000a42f08003986 */ /* 0x000fe2000c101924 */
[----:B------:R-:W-:-:S03]  /*5590*/  ISETP.GT.AND P3, PT, R4, 0x38, PT ;  /* 0x000000380400780c */ /* 0x000fc60003f64270 */
[----:B------:R0:W-:Y:S01]  /*55a0*/  @P4 STG.E desc[UR36][R6.64+0xc0], R5 ;  /* 0x0000c00506004986 */ /* 0x0001e2000c101924 */
[C---:B------:R-:W-:Y:S02]  /*55b0*/  ISETP.GT.AND P4, PT, R3.reuse, RZ, P3 ;  /* 0x000000ff0300720c */ /* 0x040fe40001f84270 */
[----:B------:R-:W-:Y:S01]  /*55c0*/  ISETP.GT.AND P3, PT, R3, 0x8, P3 ;  /* 0x000000080300780c */ /* 0x000fe20001f64270 */
[----:B-1----:R-:W-:Y:S02]  /*55d0*/  FMUL R11, R50, R88 ;  /* 0x00000058320b7220 */ /* 0x002fe40000400000 */
        /* <DEDUP_REMOVED lines=93> */
[----:B------:R-:W-:Y:S01]  /*5bb0*/  ISETP.GT.AND P4, PT, R4, 0x78, PT ;  /* 0x000000780400780c */ /* 0x000fe20003f84270 */
[----:B-1----:R-:W-:-:S04]  /*5bc0*/  FMUL R11, R82, R88 ;  /* 0x00000058520b7220 */ /* 0x002fc80000400000 */
[----:B------:R-:W-:Y:S02]  /*5bd0*/  @P0 IMAD.MOV.U32 R4, RZ, RZ, R6 ;  /* 0x000000ffff040224 */ /* 0x000fe400078e0006 */
[----:B0-----:R-:W-:-:S05]  /*5be0*/  @P0 IMAD.MOV.U32 R5, RZ, RZ, R7 ;  /* 0x000000ffff050224 */ /* 0x001fca00078e0007 */
[----:B------:R0:W-:Y:S01]  /*5bf0*/  @P0 STG.E desc[UR36][R4.64+0x1c4], R81 ;  /* 0x0001c45104000986 */ /* 0x0001e2000c101924 */
[C---:B------:R-:W-:Y:S02]  /*5c00*/  ISETP.GT.AND P0, PT, R3.reuse, RZ, P4 ;  /* 0x000000ff0300720c */ /* 0x040fe40002704270 */
[----:B------:R-:W-:Y:S01]  /*5c10*/  ISETP.GT.AND P4, PT, R3, 0x8, P4 ;  /* 0x000000080300780c */ /* 0x000fe20002784270 */
[----:B0-----:R-:W-:Y:S02]  /*5c20*/  @P1 IMAD.MOV.U32 R4, RZ, RZ, R8 ;  /* 0x000000ffff041224 */ /* 0x001fe400078e0008 */
[----:B------:R-:W-:-:S05]  /*5c30*/  @P1 IMAD.MOV.U32 R5, RZ, RZ, R9 ;  /* 0x000000ffff051224 */ /* 0x000fca00078e0009 */
[----:B------:R0:W-:Y:S01]  /*5c40*/  @P1 STG.E desc[UR36][R4.64+0x1c0], R11 ;  /* 0x0001c00b04001986 */ /* 0x0001e2000c101924 */
[C---:B------:R-:W-:Y:S02]  /*5c50*/  ISETP.GT.AND P1, PT, R3.reuse, RZ, P3 ;  /* 0x000000ff0300720c */ /* 0x040fe40001f24270 */
[----:B------:R-:W-:Y:S01]  /*5c60*/  ISETP.GT.AND P3, PT, R3, 0x8, P3 ;  /* 0x000000080300780c */ /* 0x000fe20001f64270 */
[----:B------:R-:W-:Y:S01]  /*5c70*/  FMUL R3, R84, R88 ;  /* 0x0000005854037220 */ /* 0x000fe20000400000 */
[----:B0-----:R-:W-:Y:S02]  /*5c80*/  @P2 IMAD.MOV.U32 R4, RZ, RZ, R8 ;  /* 0x000000ffff042224 */ /* 0x001fe400078e0008 */
[----:B------:R-:W-:-:S05]  /*5c90*/  @P2 IMAD.MOV.U32 R5, RZ, RZ, R9 ;  /* 0x000000ffff052224 */ /* 0x000fca00078e0009 */
[----:B------:R0:W-:Y:S02]  /*5ca0*/  @P2 STG.E desc[UR36][R4.64+0x1c4], R83 ;  /* 0x0001c45304002986 */ /* 0x0001e4000c101924 */
[----:B0-----:R-:W-:Y:S02]  /*5cb0*/  @P0 IMAD.MOV.U32 R4, RZ, RZ, R6 ;  /* 0x000000ffff040224 */ /* 0x001fe400078e0006 */
[----:B------:R-:W-:-:S05]  /*5cc0*/  @P0 IMAD.MOV.U32 R5, RZ, RZ, R7 ;  /* 0x000000ffff050224 */ /* 0x000fca00078e0007 */
[----:B------:R0:W-:Y:S04]  /*5cd0*/  @P0 STG.E desc[UR36][R4.64+0x1e0], R3 ;  /* 0x0001e00304000986 */ /* 0x0001e8000c101924 */
[----:B------:R1:W-:Y:S01]  /*5ce0*/  @P1 STG.E desc[UR36][R6.64+0x1e4], R85 ;  /* 0x0001e45506001986 */ /* 0x0003e2000c101924 */
[----:B0-----:R-:W-:Y:S02]  /*5cf0*/  @P4 IMAD.MOV.U32 R4, RZ, RZ, R8 ;  /* 0x000000ffff044224 */ /* 0x001fe400078e0008 */
[----:B------:R-:W-:-:S05]  /*5d00*/  @P4 IMAD.MOV.U32 R5, RZ, RZ, R9 ;  /* 0x000000ffff054224 */ /* 0x000fca00078e0009 */
[----:B------:R1:W-:Y:S04]  /*5d10*/  @P4 STG.E desc[UR36][R4.64+0x1e0], R13 ;  /* 0x0001e00d04004986 */ /* 0x0003e8000c101924 */
[----:B------:R1:W-:Y:S02]  /*5d20*/  @P3 STG.E desc[UR36][R8.64+0x1e4], R87 ;  /* 0x0001e45708003986 */ /* 0x0003e4000c101924 */
.L_x_165:
[----:B------:R-:W-:Y:S05]  /*5d30*/  BSYNC B0 ;  /* 0x0000000000007941 */ /* 0x000fea0003800000 */
.L_x_39:
[----:B------:R-:W-:Y:S01]  /*5d40*/  IADD3 R16, P0, R16, UR54, RZ ;  /* 0x0000003610107c10 */ /* 0x000fe2000ff1e0ff */
[----:B------:R-:W-:Y:S01]  /*5d50*/  ULDC.64 UR4, c[0x0][0x650] ;  /* 0x0001940000047ab9 */ /* 0x000fe20000000a00 */
[----:B------:R-:W-:Y:S01]  /*5d60*/  PRMT R3, RZ, 0x7610, R3 ;  /* 0x00007610ff037816 */ /* 0x000fe20000000003 */
[----:B------:R-:W-:Y:S01]  /*5d70*/  IMAD.MOV.U32 R104, RZ, RZ, -0x1 ;  /* 0xffffffffff687424 */ /* 0x000fe200078e00ff */
[----:B------:R-:W-:Y:S01]  /*5d80*/  IADD3.X R17, R17, UR45, RZ, P0, !PT ;  /* 0x0000002d11117c10 */ /* 0x000fe200087fe4ff */
[----:B------:R-:W-:Y:S01]  /*5d90*/  IMAD.MOV.U32 R89, RZ, RZ, -0x1 ;  /* 0xffffffffff597424 */ /* 0x000fe200078e00ff */
[----:B------:R-:W-:-:S04]  /*5da0*/  ISETP.GE.U32.AND P0, PT, R16, UR4, PT ;  /* 0x0000000410007c0c */ /* 0x000fc8000bf06070 */
[----:B------:R-:W-:-:S13]  /*5db0*/  ISETP.GE.U32.AND.EX P0, PT, R17, UR5, PT, P0 ;  /* 0x0000000511007c0c */ /* 0x000fda000bf06100 */
[----:B------:R-:W-:Y:S05]  /*5dc0*/  @P0 BRA `(.L_x_166) ;  /* 0x00000004004c0947 */ /* 0x000fea0003800000 */
[----:B-1----:R-:W1:Y:S01]  /*5dd0*/  LDC.64 R10, c[0x0][0x628] ;  /* 0x00018a00ff0a7b82 */ /* 0x002e620000000a00 */
[----:B0--3--:R-:W0:Y:S01]  /*5de0*/  S2R R12, SR_CTAID.X ;  /* 0x00000000000c7919 */ /* 0x009e220000002500 */
[----:B--2-4-:R-:W-:Y:S02]  /*5df0*/  IMAD.MOV.U32 R8, RZ, RZ, R16 ;  /* 0x000000ffff087224 */ /* 0x014fe400078e0010 */
[----:B------:R-:W-:Y:S01]  /*5e00*/  IMAD.MOV.U32 R9, RZ, RZ, R17 ;  /* 0x000000ffff097224 */ /* 0x000fe200078e0011 */
[----:B------:R-:W2:Y:S03]  /*5e10*/  S2R R20, SR_CTAID.Y ;  /* 0x0000000000147919 */ /* 0x000ea60000002600 */
[----:B------:R-:W3:Y:S08]  /*5e20*/  LDC R0, c[0x0][0x630] ;  /* 0x00018c00ff007b82 */ /* 0x000ef00000000800 */
[----:B------:R-:W4:Y:S01]  /*5e30*/  LDC.64 R14, c[0x0][0x620] ;  /* 0x00018800ff0e7b82 */ /* 0x000f220000000a00 */
[----:B-1----:R-:W-:-:S04]  /*5e40*/  ISETP.NE.U32.AND P0, PT, R10, RZ, PT ;  /* 0x000000ff0a00720c */ /* 0x002fc80003f05070 */
[----:B------:R-:W-:-:S13]  /*5e50*/  ISETP.NE.AND.EX P0, PT, R11, RZ, PT, P0 ;  /* 0x000000ff0b00720c */ /* 0x000fda0003f05300 */
[----:B0-234-:R-:W-:Y:S05]  /*5e60*/  @!P0 BRA `(.L_x_167) ;  /* 0x0000000000288947 */ /* 0x01dfea0003800000 */
[----:B------:R-:W0:Y:S02]  /*5e70*/  LDC R3, c[0x0][0x634] ;  /* 0x00018d00ff037b82 */ /* 0x000e240000000800 */
[----:B0-----:R-:W-:-:S05]  /*5e80*/  IADD3 R3, P0, R16, R3, RZ ;  /* 0x0000000310037210 */ /* 0x001fca0007f1e0ff */
[----:B------:R-:W-:-:S04]  /*5e90*/  IMAD.X R13, RZ, RZ, R17, P0 ;  /* 0x000000ffff0d7224 */ /* 0x000fc800000e0611 */
[----:B------:R-:W-:-:S04]  /*5ea0*/  IMAD.WIDE.U32 R4, R13, R10, RZ ;  /* 0x0000000a0d047225 */ /* 0x000fc800078e00ff */
[----:B------:R-:W-:-:S04]  /*5eb0*/  IMAD.WIDE.U32 R6, P0, R3, R11, R4 ;  /* 0x0000000b03067225 */ /* 0x000fc80007800004 */
[----:B------:R-:W-:Y:S01]  /*5ec0*/  IMAD.WIDE.U32 R4, R3, R10, RZ ;  /* 0x0000000a03047225 */ /* 0x000fe200078e00ff */
[----:B------:R-:W-:-:S03]  /*5ed0*/  IADD3.X R9, RZ, RZ, RZ, P0, !PT ;  /* 0x000000ffff097210 */ /* 0x000fc600007fe4ff */
[----:B------:R-:W-:Y:S01]  /*5ee0*/  IMAD.MOV.U32 R8, RZ, RZ, R7 ;  /* 0x000000ffff087224 */ /* 0x000fe200078e0007 */
[----:B------:R-:W-:-:S05]  /*5ef0*/  IADD3 RZ, P0, R5, R6, RZ ;  /* 0x0000000605ff7210 */ /* 0x000fca0007f1e0ff */
[----:B------:R-:W-:-:S08]  /*5f00*/  IMAD.WIDE.U32.X R8, R13, R11, R8, P0 ;  /* 0x0000000b0d087225 */ /* 0x000fd000000e0408 */
.L_x_167:
[-CC-:B------:R-:W-:Y:S01]  /*5f10*/  SHF.R.U64 R89, R8, R0.reuse, R9.reuse ;  /* 0x0000000008597219 */ /* 0x180fe20000001209 */
[----:B------:R-:W0:Y:S01]  /*5f20*/  LDC.64 R24, c[0x0][0x640] ;  /* 0x00019000ff187b82 */ /* 0x000e220000000a00 */
[----:B------:R-:W-:Y:S01]  /*5f30*/  SHF.R.U32.HI R0, RZ, R0, R9 ;  /* 0x00000000ff007219 */ /* 0x000fe20000011609 */
[----:B------:R-:W-:Y:S01]  /*5f40*/  ULDC UR4, c[0x0][0x150] ;  /* 0x0000540000047ab9 */ /* 0x000fe20000000800 */
[----:B------:R-:W-:Y:S02]  /*5f50*/  IADD3 R3, P0, RZ, -R89, RZ ;  /* 0x80000059ff037210 */ /* 0x000fe40007f1e0ff */
[----:B------:R-:W-:-:S03]  /*5f60*/  I2FP.F32.U32 R7, R12 ;  /* 0x0000000c00077245 */ /* 0x000fc60000201000 */
[----:B------:R-:W1:Y:S01]  /*5f70*/  LDC R6, c[0x0][0x618] ;  /* 0x00018600ff067b82 */ /* 0x000e620000000800 */
[----:B------:R-:W-:Y:S02]  /*5f80*/  IMAD.X R5, RZ, RZ, ~R0, P0 ;  /* 0x000000ffff057224 */ /* 0x000fe400000e0e00 */
[----:B------:R-:W-:Y:S01]  /*5f90*/  FMUL R7, R7, UR4 ;  /* 0x0000000407077c20 */ /* 0x000fe20008400000 */
[----:B------:R-:W-:Y:S01]  /*5fa0*/  ULDC UR4, c[0x0][0x154] ;  /* 0x0000550000047ab9 */ /* 0x000fe20000000800 */
[-C--:B------:R-:W-:Y:S02]  /*5fb0*/  IMAD R0, R5, R14.reuse, RZ ;  /* 0x0000000e05007224 */ /* 0x080fe400078e02ff */
[C---:B------:R-:W-:Y:S01]  /*5fc0*/  IMAD.WIDE.U32 R4, R3.reuse, R14, R16 ;  /* 0x0000000e03047225 */ /* 0x040fe200078e0010 */
[----:B------:R-:W2:Y:S01]  /*5fd0*/  LDC R11, c[0x0][0x608] ;  /* 0x00018200ff0b7b82 */ /* 0x000ea20000000800 */
[----:B------:R-:W3:Y:S02]  /*5fe0*/  F2I.U32.TRUNC.NTZ R7, R7 ;  /* 0x0000000700077305 */ /* 0x000ee4000020f000 */
[----:B------:R-:W-:-:S04]  /*5ff0*/  IMAD R3, R3, R15, R0 ;  /* 0x0000000f03037224 */ /* 0x000fc800078e0200 */
[----:B------:R-:W-:Y:S01]  /*6000*/  IMAD.IADD R3, R5, 0x1, R3 ;  /* 0x0000000105037824 */ /* 0x000fe200078e0203 */
[----:B------:R-:W4:Y:S01]  /*6010*/  LDC R8, c[0x0][0x658] ;  /* 0x00019600ff087b82 */ /* 0x000f220000000800 */
[----:B------:R-:W-:Y:S02]  /*6020*/  I2FP.F32.U32 R5, R20 ;  /* 0x0000001400057245 */ /* 0x000fe40000201000 */
[----:B0-----:R-:W-:-:S04]  /*6030*/  ISETP.NE.U32.AND P0, PT, R24, RZ, PT ;  /* 0x000000ff1800720c */ /* 0x001fc80003f05070 */
[----:B------:R-:W-:Y:S01]  /*6040*/  ISETP.NE.AND.EX P0, PT, R25, RZ, PT, P0 ;  /* 0x000000ff1900720c */ /* 0x000fe20003f05300 */
[----:B------:R-:W0:Y:S01]  /*6050*/  LDC R9, c[0x0][0x144] ;  /* 0x00005100ff097b82 */ /* 0x000e220000000800 */
[-C--:B-1----:R-:W-:Y:S01]  /*6060*/  SHF.R.U64 R13, R4, R6.reuse, R3 ;  /* 0x00000006040d7219 */ /* 0x082fe20000001203 */
[----:B---3--:R-:W-:Y:S01]  /*6070*/  IMAD.MOV R7, RZ, RZ, -R7 ;  /* 0x000000ffff077224 */ /* 0x008fe200078e0a07 */
[----:B------:R-:W-:Y:S01]  /*6080*/  SHF.R.U32.HI R0, RZ, R6, R3 ;  /* 0x00000006ff007219 */ /* 0x000fe20000011603 */
[----:B------:R-:W-:-:S04]  /*6090*/  FMUL R6, R5, UR4 ;  /* 0x0000000405067c20 */ /* 0x000fc80008400000 */
[----:B------:R-:W1:Y:S01]  /*60a0*/  LDC R21, c[0x0][0x148] ;  /* 0x00005200ff157b82 */ /* 0x000e620000000800 */
[----:B------:R3:W0:Y:S01]  /*60b0*/  F2I.U32.TRUNC.NTZ R14, R6 ;  /* 0x00000006000e7305 */ /* 0x000622000020f000 */
[-CC-:B--2---:R-:W-:Y:S02]  /*60c0*/  SHF.R.U64 R10, R13, R11.reuse, R0.reuse ;  /* 0x0000000b0d0a7219 */ /* 0x184fe40000001200 */
[----:B------:R-:W-:-:S04]  /*60d0*/  SHF.R.U32.HI R3, RZ, R11, R0 ;  /* 0x0000000bff037219 */ /* 0x000fc80000011600 */
[----:B------:R-:W2:Y:S01]  /*60e0*/  LDC R22, c[0x0][0x648] ;  /* 0x00019200ff167b82 */ /* 0x000ea20000000800 */
[-CC-:B----4-:R-:W-:Y:S02]  /*60f0*/  SHF.R.U64 R15, R10, R8.reuse, R3.reuse ;  /* 0x000000080a0f7219 */ /* 0x190fe40000001203 */
[----:B------:R-:W-:-:S03]  /*6100*/  SHF.R.U32.HI R5, RZ, R8, R3 ;  /* 0x00000008ff057219 */ /* 0x000fc60000011603 */
[----:B------:R-:W-:Y:S02]  /*6110*/  IMAD.MOV.U32 R4, RZ, RZ, R15 ;  /* 0x000000ffff047224 */ /* 0x000fe400078e000f */
[----:B------:R-:W4:Y:S01]  /*6120*/  LDC R26, c[0x0][0x638] ;  /* 0x00018e00ff1a7b82 */ /* 0x000f220000000800 */
[----:B0-----:R-:W-:-:S07]  /*6130*/  IMAD R23, R9, R7, R12 ;  /* 0x0000000709177224 */ /* 0x001fce00078e020c */
[----:B------:R-:W0:Y:S08]  /*6140*/  LDC R27, c[0x0][0x610] ;  /* 0x00018400ff1b7b82 */ /* 0x000e300000000800 */
[----:B------:R-:W0:Y:S01]  /*6150*/  LDC R28, c[0x0][0x600] ;  /* 0x00018000ff1c7b82 */ /* 0x000e220000000800 */
[----:B-1-3--:R-:W-:Y:S05]  /*6160*/  @!P0 BRA `(.L_x_168) ;  /* 0x0000000000288947 */ /* 0x00afea0003800000 */
[----:B------:R-:W1:Y:S02]  /*6170*/  LDC R0, c[0x0][0x64c] ;  /* 0x00019300ff007b82 */ /* 0x000e640000000800 */
[----:B-1----:R-:W-:-:S05]  /*6180*/  IADD3 R3, P0, R15, R0, RZ ;  /* 0x000000000f037210 */ /* 0x002fca0007f1e0ff */
        /* <DEDUP_REMOVED lines=8> */
.L_x_168:
[----:B------:R-:W-:Y:S01]  /*6210*/  ISETP.NE.AND P0, PT, R2, 0x1, PT ;  /* 0x000000010200780c */ /* 0x000fe20003f05270 */
[----:B------:R-:W-:Y:S01]  /*6220*/  IMAD.MOV R14, RZ, RZ, -R14 ;  /* 0x000000ffff0e7224 */ /* 0x000fe200078e0a0e */
[----:B--2---:R-:W-:Y:S02]  /*6230*/  SHF.R.U64 R0, R4, R22, R5 ;  /* 0x0000001604007219 */ /* 0x004fe40000001205 */
[----:B------:R-:W-:Y:S02]  /*6240*/  LOP3.LUT R3, R10, R101, RZ, 0xc0, !PT ;  /* 0x000000650a037212 */ /* 0x000fe400078ec0ff */
[----:B------:R-:W-:Y:S01]  /*6250*/  LOP3.LUT R6, R13, R100, RZ, 0xc0, !PT ;  /* 0x000000640d067212 */ /* 0x000fe200078ec0ff */
[----:B------:R-:W-:Y:S02]  /*6260*/  IMAD.MOV R4, RZ, RZ, -R0 ;  /* 0x000000ffff047224 */ /* 0x000fe400078e0a00 */
[----:B------:R-:W-:Y:S02]  /*6270*/  IMAD R0, R96, R0, R3 ;  /* 0x0000000060007224 */ /* 0x000fe400078e0203 */
[----:B----4-:R-:W-:-:S02]  /*6280*/  IMAD R3, R4, R26, R15 ;  /* 0x0000001a04037224 */ /* 0x010fc400078e020f */
[----:B------:R-:W-:Y:S02]  /*6290*/  @P0 IMAD R23, R21, R14, R20 ;  /* 0x0000000e15170224 */ /* 0x000fe400078e0214 */
[----:B0-----:R-:W-:Y:S02]  /*62a0*/  IMAD R5, R3, R28, R6 ;  /* 0x0000001c03057224 */ /* 0x001fe400078e0206 */
[----:B------:R-:W-:Y:S02]  /*62b0*/  IMAD R0, R0, R27, R23 ;  /* 0x0000001b00007224 */ /* 0x000fe400078e0217 */
[----:B------:R-:W-:-:S03]  /*62c0*/  IMAD.MOV.U32 R4, RZ, RZ, 0x1 ;  /* 0x00000001ff047424 */ /* 0x000fc600078e00ff */
[----:B------:R-:W-:Y:S02]  /*62d0*/  SEL R104, R5, R0, !P0 ;  /* 0x0000000005687207 */ /* 0x000fe40004000000 */
[----:B------:R-:W-:Y:S02]  /*62e0*/  PRMT R3, R4, 0x7610, R3 ;  /* 0x0000761004037816 */ /* 0x000fe40000000003 */
[----:B------:R-:W-:-:S07]  /*62f0*/  SEL R0, R0, R5, !P0 ;  /* 0x0000000500007207 */ /* 0x000fce0004000000 */
.L_x_166:
[----:B------:R-:W-:Y:S01]  /*6300*/  UIMAD.WIDE.U32 UR4, UR39, 0x24924925, URZ ;  /* 0x24924925270478a5 */ /* 0x000fe2000f8e003f */
[----:B------:R-:W-:Y:S01]  /*6310*/  LOP3.LUT P0, RZ, R3, 0xff, RZ, 0xc0, !PT ;  /* 0x000000ff03ff7812 */ /* 0x000fe2000780c0ff */
[----:B------:R-:W-:Y:S02]  /*6320*/  IMAD.MOV.U32 R103, RZ, RZ, R0 ;  /* 0x000000ffff677224 */ /* 0x000fe400078e0000 */
[----:B------:R-:W-:-:S04]  /*6330*/  UIADD3 UR4, UR39, -UR5, URZ ;  /* 0x8000000527047290 */ /* 0x000fc8000fffe03f */
[----:B------:R-:W-:-:S04]  /*6340*/  ULEA.HI UR4, UR4, UR5, URZ, 0x1f ;  /* 0x0000000504047291 */ /* 0x000fc8000f8ff83f */
[----:B------:R-:W-:-:S04]  /*6350*/  USHF.R.U32.HI UR4, URZ, 0x2, UR4 ;  /* 0x000000023f047899 */ /* 0x000fc80008011604 */
[----:B------:R-:W-:Y:S01]  /*6360*/  UIMAD UR39, UR4, -0x7, UR39 ;  /* 0xfffffff9042778a4 */ /* 0x000fe2000f8e0227 */
[----:B------:R-:W-:Y:S11]  /*6370*/  @P0 BRA `(.L_x_169) ;  /* 0xffffffac00c40947 */ /* 0x000ff6000383ffff */
[----:B------:R-:W-:Y:S05]  /*6380*/  EXIT ;  /* 0x000000000000794d */ /* 0x000fea0003800000 */
.L_x_3:
        /* <DEDUP_REMOVED lines=26> */
.L_x_171:
        /* <DEDUP_REMOVED lines=14> */
[----:B------:R-:W-:Y:S02]  /*6610*/  IMAD R5, R7, R23, R10 ;  /* 0x0000001707057224 */ /* 0x000fe400078e020a */
[----:B------:R-:W-:Y:S02]  /*6620*/  IMAD.MOV.U32 R10, RZ, RZ, 0x1 ;  /* 0x00000001ff0a7424 */ /* 0x000fe400078e00ff */
[----:B------:R-:W-:Y:S01]  /*6630*/  IMAD.IADD R5, R9, 0x1, R5 ;  /* 0x0000000109057824 */ /* 0x000fe200078e0205 */
[----:B------:R-:W4:Y:S04]  /*6640*/  LDC R20, c[0x0][0x608] ;  /* 0x00018200ff147b82 */ /* 0x000f280000000800 */
[----:B0-----:R-:W-:-:S02]  /*6650*/  SHF.R.U64 R12, R8, R14, R5 ;  /* 0x0000000e080c7219 */ /* 0x001fc40000001205 */
[----:B------:R-:W-:Y:S02]  /*6660*/  I2FP.F32.U32 R8, R6 ;  /* 0x0000000600087245 */ /* 0x000fe40000201000 */
[----:B------:R-:W0:Y:S01]  /*6670*/  LDC R23, c[0x0][0x658] ;  /* 0x00019600ff177b82 */ /* 0x000e220000000800 */
[----:B-1----:R-:W-:Y:S01]  /*6680*/  ISETP.NE.U32.AND P0, PT, R30, RZ, PT ;  /* 0x000000ff1e00720c */ /* 0x002fe20003f05070 */
[----:B---3--:R-:W-:Y:S02]  /*6690*/  IMAD.MOV R7, RZ, RZ, -R11 ;  /* 0x000000ffff077224 */ /* 0x008fe400078e0a0b */
[----:B------:R-:W-:Y:S01]  /*66a0*/  FMUL R8, R8, UR4 ;  /* 0x0000000408087c20 */ /* 0x000fe20008400000 */
[----:B------:R-:W-:Y:S01]  /*66b0*/  SHF.R.U32.HI R5, RZ, R14, R5 ;  /* 0x0000000eff057219 */ /* 0x000fe20000011605 */
[----:B------:R-:W-:Y:S01]  /*66c0*/  IMAD.MOV.U32 R14, RZ, RZ, -0x1 ;  /* 0xffffffffff0e7424 */ /* 0x000fe200078e00ff */
[----:B------:R-:W-:Y:S01]  /*66d0*/  ISETP.NE.AND.EX P0, PT, R31, RZ, PT, P0 ;  /* 0x000000ff1f00720c */ /* 0x000fe20003f05300 */
[----:B------:R1:W3:Y:S01]  /*66e0*/  F2I.U32.TRUNC.NTZ R19, R8 ;  /* 0x0000000800137305 */ /* 0x0002e2000020f000 */
[----:B------:R-:W1:Y:S01]  /*66f0*/  LDC R21, c[0x0][0x148] ;  /* 0x00005200ff157b82 */ /* 0x000e620000000800 */
[----:B--2---:R-:W-:-:S07]  /*6700*/  IMAD R24, R13, R7, R4 ;  /* 0x000000070d187224 */ /* 0x004fce00078e0204 */
[----:B------:R-:W2:Y:S01]  /*6710*/  LDC R22, c[0x0][0x600] ;  /* 0x00018000ff167b82 */ /* 0x000ea20000000800 */
[-CC-:B----4-:R-:W-:Y:S02]  /*6720*/  SHF.R.U64 R15, R12, R20.reuse, R5.reuse ;  /* 0x000000140c0f7219 */ /* 0x190fe40000001205 */
[----:B------:R-:W-:-:S05]  /*6730*/  SHF.R.U32.HI R4, RZ, R20, R5 ;  /* 0x00000014ff047219 */ /* 0x000fca0000011605 */
[----:B------:R-:W4:Y:S01]  /*6740*/  LDC R25, c[0x0][0x648] ;  /* 0x00019200ff197b82 */ /* 0x000f220000000800 */
[-C--:B0-----:R-:W-:Y:S02]  /*6750*/  SHF.L.U32 R7, R14, R23.reuse, RZ ;  /* 0x000000170e077219 */ /* 0x081fe400000006ff */
[-CC-:B------:R-:W-:Y:S02]  /*6760*/  SHF.R.U64 R14, R15, R23.reuse, R4.reuse ;  /* 0x000000170f0e7219 */ /* 0x180fe40000001204 */
[-C--:B------:R-:W-:Y:S02]  /*6770*/  SHF.R.U32.HI R5, RZ, R23.reuse, R4 ;  /* 0x00000017ff057219 */ /* 0x080fe40000011604 */
[----:B------:R-:W-:Y:S01]  /*6780*/  SHF.L.U32 R23, R10, R23, RZ ;  /* 0x000000170a177219 */ /* 0x000fe200000006ff */
[----:B------:R-:W0:Y:S01]  /*6790*/  LDC R27, c[0x0][0x638] ;  /* 0x00018e00ff1b7b82 */ /* 0x000e220000000800 */
[----:B------:R-:W-:Y:S01]  /*67a0*/  LOP3.LUT R20, RZ, R7, RZ, 0x33, !PT ;  /* 0x00000007ff147212 */ /* 0x000fe200078e33ff */
[----:B------:R-:W-:-:S06]  /*67b0*/  IMAD.MOV.U32 R4, RZ, RZ, R14 ;  /* 0x000000ffff047224 */ /* 0x000fcc00078e000e */
        /* <DEDUP_REMOVED lines=12> */
.L_x_172:
[----:B------:R-:W-:Y:S01]  /*6880*/  ISETP.NE.AND P0, PT, R2, 0x1, PT ;  /* 0x000000010200780c */ /* 0x000fe20003f05270 */
[----:B--2---:R-:W-:Y:S01]  /*6890*/  VIADD R9, R22, 0xffffffff ;  /* 0xffffffff16097836 */ /* 0x004fe20000000000 */
[----:B----4-:R-:W-:Y:S01]  /*68a0*/  SHF.R.U64 R5, R4, R25, R5 ;  /* 0x0000001904057219 */ /* 0x010fe20000001205 */
[----:B------:R-:W-:Y:S01]  /*68b0*/  IMAD.MOV R19, RZ, RZ, -R19 ;  /* 0x000000ffff137224 */ /* 0x000fe200078e0a13 */
[----:B------:R-:W-:-:S03]  /*68c0*/  LOP3.LUT R4, R15, R20, RZ, 0xc0, !PT ;  /* 0x000000140f047212 */ /* 0x000fc600078ec0ff */
[----:B------:R-:W-:Y:S02]  /*68d0*/  IMAD.MOV R7, RZ, RZ, -R5 ;  /* 0x000000ffff077224 */ /* 0x000fe400078e0a05 */
[----:B------:R-:W-:Y:S01]  /*68e0*/  IMAD R31, R23, R5, R4 ;  /* 0x00000005171f7224 */ /* 0x000fe200078e0204 */
[----:B------:R-:W-:Y:S01]  /*68f0*/  LOP3.LUT R5, R12, R9, RZ, 0xc0, !PT ;  /* 0x000000090c057212 */ /* 0x000fe200078ec0ff */
[----:B0-----:R-:W-:Y:S02]  /*6900*/  IMAD R4, R7, R27, R14 ;  /* 0x0000001b07047224 */ /* 0x001fe400078e020e */
[----:B------:R-:W-:Y:S02]  /*6910*/  @P0 IMAD R24, R21, R19, R6 ;  /* 0x0000001315180224 */ /* 0x000fe400078e0206 */
[----:B------:R-:W-:Y:S02]  /*6920*/  IMAD R4, R4, R22, R5 ;  /* 0x0000001604047224 */ /* 0x000fe400078e0205 */
[----:B------:R-:W-:-:S02]  /*6930*/  IMAD R31, R31, R28, R24 ;  /* 0x0000001c1f1f7224 */ /* 0x000fc400078e0218 */
[----:B------:R-:W-:-:S03]  /*6940*/  IMAD.MOV.U32 R7, RZ, RZ, 0x1 ;  /* 0x00000001ff077424 */ /* 0x000fc600078e00ff */
[----:B------:R-:W-:Y:S02]  /*6950*/  SEL R30, R4, R31, !P0 ;  /* 0x0000001f041e7207 */ /* 0x000fe40004000000 */
[----:B------:R-:W-:-:S07]  /*6960*/  SEL R31, R31, R4, !P0 ;  /* 0x000000041f1f7207 */ /* 0x000fce0004000000 */
.L_x_170:
[----:B------:R-:W-:-:S08]  /*6970*/  NOP ;  /* 0x0000000000007918 */ /* 0x000fd00000000000 */
[----:B------:R-:W0:-:S00]  /*6980*/  USETMAXREG.DEALLOC.CTAPOOL 0x28 ;  /* 0x00000028000079c8 */ /* 0x000e0000080e0500 */
[----:B0-----:R-:W-:-:S13]  /*6990*/  ISETP.NE.AND P0, PT, R3, RZ, PT ;  /* 0x000000ff0300720c */ /* 0x001fda0003f05270 */
[----:B------:R-:W-:Y:S05]  /*69a0*/  @P0 EXIT ;  /* 0x000000000000094d */ /* 0x000fea0003800000 */
[----:B------:R-:W-:Y:S01]  /*69b0*/  LOP3.LUT P0, RZ, R7, 0xff, RZ, 0xc0, !PT ;  /* 0x000000ff07ff7812 */ /* 0x000fe2000780c0ff */
[----:B------:R-:W-:Y:S02]  /*69c0*/  IMAD.MOV.U32 R28, RZ, RZ, 0x1 ;  /* 0x00000001ff1c7424 */ /* 0x000fe400078e00ff */
[----:B------:R-:W-:-:S10]  /*69d0*/  IMAD.MOV.U32 R27, RZ, RZ, RZ ;  /* 0x000000ffff1b7224 */ /* 0x000fd400078e00ff */
[----:B------:R-:W-:Y:S05]  /*69e0*/  @!P0 BRA `(.L_x_173) ;  /* 0x0000001000ec8947 */ /* 0x000fea0003800000 */
[----:B------:R-:W0:Y:S01]  /*69f0*/  LDC R3, c[0x0][0x28c] ;  /* 0x0000a300ff037b82 */ /* 0x000e220000000800 */
[----:B------:R-:W-:Y:S01]  /*6a00*/  ISETP.NE.AND P1, PT, R32, RZ, PT ;  /* 0x000000ff2000720c */ /* 0x000fe20003f25270 */
[----:B------:R-:W-:Y:S01]  /*6a10*/  ULDC UR37, c[0x0][0x658] ;  /* 0x0001960000257ab9 */ /* 0x000fe20000000800 */
[----:B------:R-:W-:Y:S01]  /*6a20*/  LOP3.LUT P0, RZ, R0, 0x1f, RZ, 0xc0, !PT ;  /* 0x0000001f00ff7812 */ /* 0x000fe2000780c0ff */
[----:B------:R-:W-:Y:S01]  /*6a30*/  UMOV UR4, 0xffffffff ;  /* 0xffffffff00047882 */ /* 0x000fe20000000000 */
[----:B------:R-:W-:Y:S01]  /*6a40*/  LOP3.LUT R26, R26, 0xfffffffe, RZ, 0xc0, !PT ;  /* 0xfffffffe1a1a7812 */ /* 0x000fe200078ec0ff */
[----:B------:R-:W-:Y:S01]  /*6a50*/  BSSY B7, `(.L_x_173) ;  /* 0x0000134000077945 */ /* 0x000fe20003800000 */
[----:B------:R-:W-:Y:S01]  /*6a60*/  ISETP.NE.OR P0, PT, R32, RZ, !P0 ;  /* 0x000000ff2000720c */ /* 0x000fe20004705670 */
[----:B------:R-:W-:Y:S01]  /*6a70*/  USHF.L.U32 UR4, UR4, UR37, URZ ;  /* 0x0000002504047299 */ /* 0x000fe2000800063f */
[----:B------:R-:W-:Y:S01]  /*6a80*/  IMAD.MOV.U32 R23, RZ, RZ, 0x1 ;  /* 0x00000001ff177424 */ /* 0x000fe200078e00ff */
[----:B------:R-:W-:Y:S01]  /*6a90*/  LOP3.LUT R25, R18, 0x2, RZ, 0xfc, !PT ;  /* 0x0000000212197812 */ /* 0x000fe200078efcff */
[----:B------:R-:W-:Y:S01]  /*6aa0*/  IMAD.MOV.U32 R27, RZ, RZ, RZ ;  /* 0x000000ffff1b7224 */ /* 0x000fe200078e00ff */
[----:B------:R-:W-:Y:S01]  /*6ab0*/  MOV R28, 0x1 ;  /* 0x00000001001c7802 */ /* 0x000fe20000000f00 */
[----:B------:R-:W-:Y:S01]  /*6ac0*/  ULDC UR39, c[0x0][0x600] ;  /* 0x0001800000277ab9 */ /* 0x000fe20000000800 */
[----:B------:R-:W-:Y:S01]  /*6ad0*/  @P1 LOP3.LUT R26, R26, 0x1, RZ, 0xfc, !PT ;  /* 0x000000011a1a1812 */ /* 0x000fe200078efcff */
[----:B------:R-:W-:Y:S01]  /*6ae0*/  UMOV UR5, 0x1 ;  /* 0x0000000100057882 */ /* 0x000fe20000000000 */
[----:B------:R-:W-:-:S02]  /*6af0*/  UIADD3 UR39, UR39, -0x1, URZ ;  /* 0xffffffff27277890 */ /* 0x000fc4000fffe03f */
[----:B------:R-:W-:Y:S01]  /*6b00*/  LOP3.LUT R26, R26, 0xfffffffb, RZ, 0xc0, !PT ;  /* 0xfffffffb1a1a7812 */ /* 0x000fe200078ec0ff */
[----:B------:R-:W-:Y:S02]  /*6b10*/  USHF.L.U32 UR37, UR5, UR37, URZ ;  /* 0x0000002505257299 */ /* 0x000fe4000800063f */
[----:B------:R-:W-:Y:S01]  /*6b20*/  ULOP3.LUT UR38, URZ, UR4, URZ, 0x33, !UPT ;  /* 0x000000043f267292 */ /* 0x000fe2000f8e333f */
[----:B------:R-:W-:Y:S01]  /*6b30*/  @P0 LOP3.LUT R26, R26, 0x4, RZ, 0xfc, !PT ;  /* 0x000000041a1a0812 */ /* 0x000fe200078efcff */
[----:B------:R-:W-:Y:S01]  /*6b40*/  ULDC.64 UR46, c[0x0][0x198] ;  /* 0x00006600002e7ab9 */ /* 0x000fe20000000a00 */
[----:B0-----:R-:W-:-:S05]  /*6b50*/  VIADD R3, R3, 0x1f ;  /* 0x0000001f03037836 */ /* 0x001fca0000000000 */
[----:B------:R-:W-:-:S04]  /*6b60*/  SHF.R.S32.HI R0, RZ, 0x1f, R3 ;  /* 0x0000001fff007819 */ /* 0x000fc80000011403 */
[----:B------:R-:W-:-:S04]  /*6b70*/  LEA.HI R0, R0, R3, RZ, 0x5 ;  /* 0x0000000300007211 */ /* 0x000fc800078f28ff */
[----:B------:R-:W-:-:S05]  /*6b80*/  SHF.R.S32.HI R24, RZ, 0x5, R0 ;  /* 0x00000005ff187819 */ /* 0x000fca0000011400 */
[----:B------:R-:W-:-:S07]  /*6b90*/  VIADD R22, R24, 0x1 ;  /* 0x0000000118167836 */ /* 0x000fce0000000000 */
.L_x_187:
[----:B------:R-:W-:-:S03]  /*6ba0*/  UMOV UR4, 0xffffffff ;  /* 0xffffffff00047882 */ /* 0x000fc60000000000 */
[----:B------:R-:W-:Y:S05]  /*6bb0*/  BRA.DIV UR4, `(.L_x_174) ;  /* 0x0000001a04007947 */ /* 0x000fea000b800000 */
[----:B------:R-:W-:-:S13]  /*6bc0*/  ELECT P6, URZ, PT ;  /* 0x00000000003f782f */ /* 0x000fda00038c0000 */
.L_x_203:
[----:B------:R-:W-:Y:S04]  /*6bd0*/  BSSY B6, `(.L_x_175) ;  /* 0x00000a8000067945 */ /* 0x000fe80003800000 */
[----:B------:R-:W-:Y:S05]  /*6be0*/  @!P6 BRA `(.L_x_176) ;  /* 0x000000080098e947 */ /* 0x000fea0003800000 */
[----:B------:R-:W0:Y:S01]  /*6bf0*/  S2R R0, SR_CgaCtaId ;  /* 0x0000000000007919 */ /* 0x000e220000008800 */
[----:B------:R-:W-:-:S04]  /*6c00*/  MOV R19, 0x400 ;  /* 0x0000040000137802 */ /* 0x000fc80000000f00 */
[----:B0-----:R-:W-:-:S05]  /*6c10*/  LEA R19, R0, R19, 0x18 ;  /* 0x0000001300137211 */ /* 0x001fca00078ec0ff */
[----:B------:R-:W-:-:S05]  /*6c20*/  VIADD R0, R19, 0x800 ;  /* 0x0000080013007836 */ /* 0x000fca0000000000 */
[----:B------:R-:W-:-:S13]  /*6c30*/  LOP3.LUT P0, RZ, R0, 0x9f, RZ, 0xc0, !PT ;  /* 0x0000009f00ff7812 */ /* 0x000fda000780c0ff */
[----:B------:R-:W-:Y:S05]  /*6c40*/  @!P0 BRA `(.L_x_177) ;  /* 0x0000000000408947 */ /* 0x000fea0003800000 */
[----:B------:R-:W-:Y:S01]  /*6c50*/  MOV R14, 0x0 ;  /* 0x00000000000e7802 */ /* 0x000fe20000000f00 */
[----:B------:R-:W-:Y:S01]  /*6c60*/  ULDC.64 UR4, c[0x4][0x70] ;  /* 0x01001c0000047ab9 */ /* 0x000fe20000000a00 */
[----:B------:R-:W-:Y:S01]  /*6c70*/  ULDC.64 UR6, c[0x4][0x8] ;  /* 0x0100020000067ab9 */ /* 0x000fe20000000a00 */
[----:B------:R-:W-:Y:S02]  /*6c80*/  IMAD.U32 R4, RZ, RZ, UR4 ;  /* 0x00000004ff047e24 */ /* 0x000fe4000f8e00ff */
[----:B------:R-:W-:Y:S01]  /*6c90*/  IMAD.U32 R5, RZ, RZ, UR5 ;  /* 0x00000005ff057e24 */ /* 0x000fe2000f8e00ff */
[----:B------:R-:W0:Y:S01]  /*6ca0*/  LDC.64 R14, c[0x4][R14] ;  /* 0x010000000e0e7b82 */ /* 0x000e220000000a00 */
[----:B------:R-:W-:Y:S01]  /*6cb0*/  ULDC.64 UR4, c[0x4][0x78] ;  /* 0x01001e0000047ab9 */ /* 0x000fe20000000a00 */
[----:B------:R-:W-:Y:S02]  /*6cc0*/  IMAD.U32 R10, RZ, RZ, UR6 ;  /* 0x00000006ff0a7e24 */ /* 0x000fe4000f8e00ff */
[----:B------:R-:W-:-:S02]  /*6cd0*/  IMAD.U32 R6, RZ, RZ, UR4 ;  /* 0x00000004ff067e24 */ /* 0x000fc4000f8e00ff */
[----:B------:R-:W-:Y:S02]  /*6ce0*/  IMAD.U32 R7, RZ, RZ, UR5 ;  /* 0x00000005ff077e24 */ /* 0x000fe4000f8e00ff */
[----:B------:R-:W-:Y:S02]  /*6cf0*/  IMAD.U32 R11, RZ, RZ, UR7 ;  /* 0x00000007ff0b7e24 */ /* 0x000fe4000f8e00ff */
[----:B------:R-:W-:Y:S02]  /*6d00*/  IMAD.MOV.U32 R8, RZ, RZ, 0x70 ;  /* 0x00000070ff087424 */ /* 0x000fe400078e00ff */
[----:B------:R-:W-:Y:S02]  /*6d10*/  IMAD.MOV.U32 R12, RZ, RZ, 0x1 ;  /* 0x00000001ff0c7424 */ /* 0x000fe400078e00ff */
[----:B------:R-:W-:-:S07]  /*6d20*/  IMAD.MOV.U32 R13, RZ, RZ, RZ ;  /* 0x000000ffff0d7224 */ /* 0x000fce00078e00ff */
[----:B------:R-:W-:-:S07]  /*6d30*/  LEPC R20, `(.L_x_177) ;  /* 0x000000001014794e */ /* 0x000fce0000000000 */
[----:B0-----:R-:W-:Y:S05]  /*6d40*/  CALL.ABS.NOINC R14 ;  /* 0x000000000e007343 */ /* 0x001fea0003c00000 */
.L_x_177:
[----:B------:R-:W-:-:S05]  /*6d50*/  VIADD R0, R19, 0x1c800 ;  /* 0x0001c80013007836 */ /* 0x000fca0000000000 */
[----:B------:R-:W-:-:S13]  /*6d60*/  LOP3.LUT P0, RZ, R0, 0x3ff, RZ, 0xc0, !PT ;  /* 0x000003ff00ff7812 */ /* 0x000fda000780c0ff */
[----:B------:R-:W-:Y:S05]  /*6d70*/  @!P0 BRA `(.L_x_178) ;  /* 0x0000000000408947 */ /* 0x000fea0003800000 */
[----:B------:R-:W-:Y:S01]  /*6d80*/  MOV R14, 0x0 ;  /* 0x00000000000e7802 */ /* 0x000fe20000000f00 */
[----:B------:R-:W-:Y:S01]  /*6d90*/  ULDC.64 UR4, c[0x4][0x70] ;  /* 0x01001c0000047ab9 */ /* 0x000fe20000000a00 */
[----:B------:R-:W-:Y:S01]  /*6da0*/  ULDC.64 UR6, c[0x4][0x10] ;  /* 0x0100040000067ab9 */ /* 0x000fe20000000a00 */
[----:B------:R-:W-:Y:S01]  /*6db0*/  IMAD.U32 R4, RZ, RZ, UR4 ;  /* 0x00000004ff047e24 */ /* 0x000fe2000f8e00ff */
[----:B------:R-:W-:Y:S01]  /*6dc0*/  MOV R11, UR7 ;  /* 0x00000007000b7c02 */ /* 0x000fe20008000f00 */
[----:B------:R-:W-:Y:S01]  /*6dd0*/  IMAD.U32 R5, RZ, RZ, UR5 ;  /* 0x00000005ff057e24 */ /* 0x000fe2000f8e00ff */
[----:B------:R-:W0:Y:S01]  /*6de0*/  LDC.64 R14, c[0x4][R14] ;  /* 0x010000000e0e7b82 */ /* 0x000e220000000a00 */
[----:B------:R-:W-:Y:S01]  /*6df0*/  ULDC.64 UR4, c[0x4][0x78] ;  /* 0x01001e0000047ab9 */ /* 0x000fe20000000a00 */
        /* <DEDUP_REMOVED lines=8> */
.L_x_178:
[----:B------:R-:W0:Y:S02]  /*6e80*/  LDC R0, c[0x0][0x28c] ;  /* 0x0000a300ff007b82 */ /* 0x000e240000000800 */
[----:B0-----:R-:W-:-:S13]  /*6e90*/  ISETP.GE.AND P0, PT, R0, 0x1, PT ;  /* 0x000000010000780c */ /* 0x001fda0003f06270 */
[----:B------:R-:W-:Y:S05]  /*6ea0*/  @!P0 BRA `(.L_x_176) ;  /* 0x0000000400e88947 */ /* 0x000fea0003800000 */
[----:B------:R-:W-:Y:S02]  /*6eb0*/  IMAD.SHL.U32 R31, R31, 0x80, RZ ;  /* 0x000000801f1f7824 */ /* 0x000fe400078e00ff */
[----:B------:R-:W-:Y:S02]  /*6ec0*/  IMAD.SHL.U32 R30, R30, 0x80, RZ ;  /* 0x000000801e1e7824 */ /* 0x000fe400078e00ff */
[----:B------:R-:W-:Y:S01]  /*6ed0*/  IMAD.MOV.U32 R5, RZ, RZ, RZ ;  /* 0x000000ffff057224 */ /* 0x000fe200078e00ff */
[----:B------:R-:W-:Y:S01]  /*6ee0*/  IADD3 R20, R31, 0x48, RZ ;  /* 0x000000481f147810 */ /* 0x000fe20007ffe0ff */
[----:B------:R-:W-:Y:S02]  /*6ef0*/  IMAD.MOV.U32 R0, RZ, RZ, R22 ;  /* 0x000000ffff007224 */ /* 0x000fe400078e0016 */
[----:B------:R-:W-:Y:S02]  /*6f00*/  IMAD.MOV.U32 R3, RZ, RZ, R28 ;  /* 0x000000ffff037224 */ /* 0x000fe400078e001c */
[----:B------:R-:W-:-:S02]  /*6f10*/  IMAD.MOV.U32 R6, RZ, RZ, R27 ;  /* 0x000000ffff067224 */ /* 0x000fc400078e001b */
[C---:B------:R-:W-:Y:S02]  /*6f20*/  VIADD R8, R31.reuse, 0x8 ;  /* 0x000000081f087836 */ /* 0x040fe40000000000 */
[C---:B------:R-:W-:Y:S02]  /*6f30*/  VIADD R9, R31.reuse, 0x10 ;  /* 0x000000101f097836 */ /* 0x040fe40000000000 */
[C---:B------:R-:W-:Y:S02]  /*6f40*/  VIADD R10, R31.reuse, 0x18 ;  /* 0x000000181f0a7836 */ /* 0x040fe40000000000 */
[C---:B------:R-:W-:Y:S02]  /*6f50*/  VIADD R11, R31.reuse, 0x20 ;  /* 0x000000201f0b7836 */ /* 0x040fe40000000000 */
[C---:B------:R-:W-:Y:S02]  /*6f60*/  VIADD R12, R31.reuse, 0x28 ;  /* 0x000000281f0c7836 */ /* 0x040fe40000000000 */
[----:B------:R-:W-:-:S02]  /*6f70*/  VIADD R13, R31, 0x30 ;  /* 0x000000301f0d7836 */ /* 0x000fc40000000000 */
[C---:B------:R-:W-:Y:S02]  /*6f80*/  VIADD R14, R31.reuse, 0x38 ;  /* 0x000000381f0e7836 */ /* 0x040fe40000000000 */
[C---:B------:R-:W-:Y:S02]  /*6f90*/  VIADD R15, R31.reuse, 0x40 ;  /* 0x000000401f0f7836 */ /* 0x040fe40000000000 */
[C---:B------:R-:W-:Y:S02]  /*6fa0*/  VIADD R21, R31.reuse, 0x50 ;  /* 0x000000501f157836 */ /* 0x040fe40000000000 */
[C---:B------:R-:W-:Y:S02]  /*6fb0*/  VIADD R33, R31.reuse, 0x58 ;  /* 0x000000581f217836 */ /* 0x040fe40000000000 */
[C---:B------:R-:W-:Y:S02]  /*6fc0*/  VIADD R34, R31.reuse, 0x60 ;  /* 0x000000601f227836 */ /* 0x040fe40000000000 */
[----:B------:R-:W-:-:S02]  /*6fd0*/  VIADD R35, R31, 0x68 ;  /* 0x000000681f237836 */ /* 0x000fc40000000000 */
[C---:B------:R-:W-:Y:S02]  /*6fe0*/  VIADD R36, R31.reuse, 0x70 ;  /* 0x000000701f247836 */ /* 0x040fe40000000000 */
[----:B------:R-:W-:-:S07]  /*6ff0*/  VIADD R7, R31, 0x78 ;  /* 0x000000781f077836 */ /* 0x000fce0000000000 */
.L_x_182:
[----:B------:R-:W-:Y:S01]  /*7000*/  IMAD R4, R6, 0x8, R19 ;  /* 0x0000000806047824 */ /* 0x000fe200078e0213 */
[----:B------:R-:W-:-:S04]  /*7010*/  SHF.L.U32 R37, R3, 0x1f, RZ ;  /* 0x0000001f03257819 */ /* 0x000fc800000006ff */
[----:B------:R-:W0:Y:S02]  /*7020*/  SYNCS.PHASECHK.TRANS64.TRYWAIT P0, [R4+URZ+0x38], R37 ;  /* 0x00003825040075a7 */ /* 0x000e24000800017f */
[----:B0-----:R-:W-:Y:S05]  /*7030*/  @!P0 BRA `(.L_x_179) ;  /* 0x0000001400008947 */ /* 0x001fea0003800000 */
.L_x_204:
[----:B------:R-:W-:-:S13]  /*7040*/  ISETP.NE.AND P0, PT, R32, RZ, PT ;  /* 0x000000ff2000720c */ /* 0x000fda0003f05270 */
[----:B0-----:R-:W0:Y:S02]  /*7050*/  @!P0 LDC R37, c[0x0][0x500] ;  /* 0x00014000ff258b82 */ /* 0x001e240000000800 */
[----:B0-----:R0:W-:Y:S02]  /*7060*/  @!P0 SYNCS.ARRIVE.TRANS64 RZ, [R4+URZ], R37 ;  /* 0x0000002504ff89a7 */ /* 0x0011e4000800003f */
[----:B0-----:R-:W-:-:S04]  /*7070*/  PRMT R37, R25, 0x9910, RZ ;  /* 0x0000991019257816 */ /* 0x001fc800000000ff */
[----:B------:R-:W-:-:S13]  /*7080*/  ISETP.NE.AND P0, PT, R37, 0x2, PT ;  /* 0x000000022500780c */ /* 0x000fda0003f05270 */
[----:B------:R-:W-:Y:S05]  /*7090*/  @P0 BRA `(.L_x_180) ;  /* 0x0000000000040947 */ /* 0x000fea0003800000 */
[----:B------:R-:W-:Y:S01]  /*70a0*/  BPT.TRAP 0x1 ;  /* 0x000000040000795c */ /* 0x000fe20000300000 */
.L_x_180:
[----:B------:R-:W-:-:S13]  /*70b0*/  LOP3.LUT P0, RZ, R26, 0x4, RZ, 0xc0, !PT ;  /* 0x000000041aff7812 */ /* 0x000fda000780c0ff */
[----:B------:R-:W-:Y:S05]  /*70c0*/  @P0 BRA `(.L_x_181) ;  /* 0x0000000000040947 */ /* 0x000fea0003800000 */
[----:B------:R-:W-:Y:S01]  /*70d0*/  BPT.TRAP 0x1 ;  /* 0x000000040000795c */ /* 0x000fe20000300000 */
.L_x_181:
[----:B------:R-:W-:Y:S01]  /*70e0*/  IMAD R37, R6, 0x4000, R19 ;  /* 0x0000400006257824 */ /* 0x000fe200078e0213 */
[----:B------:R-:W-:Y:S01]  /*70f0*/  R2UR UR17, R4 ;  /* 0x00000000041172ca */ /* 0x000fe200000e0000 */
[----:B------:R-:W-:Y:S01]  /*7100*/  UIADD3 UR14, UP0, UR46, 0xf0, URZ ;  /* 0x000000f02e0e7890 */ /* 0x000fe2000ff1e03f */
[----:B------:R-:W-:Y:S01]  /*7110*/  R2UR UR19, R5 ;  /* 0x00000000051372ca */ /* 0x000fe200000e0000 */
[----:B------:R-:W-:Y:S01]  /*7120*/  UMOV UR6, 0x0 ;  /* 0x0000000000067882 */ /* 0x000fe20000000000 */
[----:B------:R-:W-:Y:S01]  /*7130*/  R2UR UR4, R37 ;  /* 0x00000000250472ca */ /* 0x000fe200000e0000 */
[----:B------:R-:W-:Y:S01]  /*7140*/  UIADD3.X UR15, URZ, UR47, URZ, UP0, !UPT ;  /* 0x0000002f3f0f7290 */ /* 0x000fe200087fe43f */
[----:B------:R-:W-:Y:S01]  /*7150*/  R2UR UR20, R29 ;  /* 0x000000001d1472ca */ /* 0x000fe200000e0000 */
[----:B------:R-:W-:Y:S01]  /*7160*/  UMOV UR7, 0x10000000 ;  /* 0x1000000000077882 */ /* 0x000fe20000000000 */
[----:B------:R-:W-:Y:S01]  /*7170*/  R2UR UR18, R31 ;  /* 0x000000001f1272ca */ /* 0x000fe200000e0000 */
[----:B------:R-:W-:Y:S01]  /*7180*/  VIADD R0, R0, 0xffffffff ;  /* 0xffffffff00007836 */ /* 0x000fe20000000000 */
[----:B------:R-:W-:Y:S01]  /*7190*/  R2UR UR10, R8 ;  /* 0x00000000080a72ca */ /* 0x000fe200000e0000 */
[----:B------:R-:W-:Y:S01]  /*71a0*/  UIADD3 UR22, UP0, UR46, 0x1f0, URZ ;  /* 0x000001f02e167890 */ /* 0x000fe2000ff1e03f */
[----:B------:R-:W-:Y:S01]  /*71b0*/  R2UR UR34, R9 ;  /* 0x00000000092272ca */ /* 0x000fe200000e0000 */
[----:B------:R-:W-:Y:S01]  /*71c0*/  UMOV UR9, UR17 ;  /* 0x0000001100097c82 */ /* 0x000fe20008000000 */
[----:B------:R-:W-:Y:S01]  /*71d0*/  R2UR UR26, R10 ;  /* 0x000000000a1a72ca */ /* 0x000fe200000e0000 */
[----:B------:R-:W-:Y:S01]  /*71e0*/  UMOV UR11, UR19 ;  /* 0x00000013000b7c82 */ /* 0x000fe20008000000 */
[----:B------:R-:W-:Y:S01]  /*71f0*/  R2UR UR50, R11 ;  /* 0x000000000b3272ca */ /* 0x000fe200000e0000 */
[----:B------:R-:W-:Y:S01]  /*7200*/  UIADD3 UR16, UR4, 0x800, URZ ;  /* 0x0000080004107890 */ /* 0x000fe2000fffe03f */
[----:B------:R-:W-:Y:S01]  /*7210*/  R2UR UR42, R14 ;  /* 0x000000000e2a72ca */ /* 0x000fe200000e0000 */
[----:B------:R-:W-:Y:S01]  /*7220*/  UIADD3 UR8, UR4, 0xc00, URZ ;  /* 0x00000c0004087890 */ /* 0x000fe2000fffe03f */
[----:B------:R-:W-:Y:S01]  /*7230*/  ISETP.GT.AND P1, PT, R0, 0x1, PT ;  /* 0x000000010000780c */ /* 0x000fe20003f24270 */
[----:B------:R-:W-:Y:S01]  /*7240*/  UMOV UR12, UR20 ;  /* 0x00000014000c7c82 */ /* 0x000fe20008000000 */
[----:B------:R-:W-:Y:S01]  /*7250*/  UIADD3 UR32, UR4, 0x1000, URZ ;  /* 0x0000100004207890 */ /* 0x000fe2000fffe03f */
[----:B------:R-:W-:Y:S01]  /*7260*/  VIADD R6, R6, 0x1 ;  /* 0x0000000106067836 */ /* 0x000fe20000000000 */
[----:B------:R-:W-:Y:S01]  /*7270*/  UIADD3 UR24, UR4, 0x1400, URZ ;  /* 0x0000140004187890 */ /* 0x000fe2000fffe03f */
[----:B------:R-:W-:Y:S01]  /*7280*/  VIADD R5, R5, 0x20 ;  /* 0x0000002005057836 */ /* 0x000fe20000000000 */
[----:B------:R0:W-:Y:S01]  /*7290*/  UTMALDG.3D [UR16], [UR14], desc[UR6] ;  /* 0x000006100e0075b4 */ /* 0x0001e20008011000 */
[----:B------:R-:W-:Y:S01]  /*72a0*/  UIADD3 UR48, UR4, 0x1800, URZ ;  /* 0x0000180004307890 */ /* 0x000fe2000fffe03f */
[----:B------:R-:W-:Y:S01]  /*72b0*/  ISETP.NE.AND P0, PT, R6, 0x7, PT ;  /* 0x000000070600780c */ /* 0x000fe20003f05270 */
[----:B------:R-:W-:Y:S01]  /*72c0*/  UMOV UR33, UR17 ;  /* 0x0000001100217c82 */ /* 0x000fe20008000000 */
[----:B------:R-:W-:Y:S01]  /*72d0*/  UMOV UR35, UR19 ;  /* 0x0000001300237c82 */ /* 0x000fe20008000000 */
[----:B------:R-:W-:Y:S01]  /*72e0*/  UMOV UR36, UR20 ;  /* 0x0000001400247c82 */ /* 0x000fe20008000000 */
[----:B------:R-:W-:Y:S01]  /*72f0*/  UMOV UR25, UR17 ;  /* 0x0000001100197c82 */ /* 0x000fe20008000000 */
[----:B------:R-:W-:Y:S01]  /*7300*/  UMOV UR27, UR19 ;  /* 0x00000013001b7c82 */ /* 0x000fe20008000000 */
[----:B------:R1:W-:Y:S01]  /*7310*/  UTMALDG.3D [UR8], [UR14], desc[UR6] ;  /* 0x000006080e0075b4 */ /* 0x0003e20008011000 */
[----:B------:R-:W-:Y:S01]  /*7320*/  UMOV UR28, UR20 ;  /* 0x00000014001c7c82 */ /* 0x000fe20008000000 */
[----:B------:R-:W-:Y:S01]  /*7330*/  UMOV UR49, UR17 ;  /* 0x0000001100317c82 */ /* 0x000fe20008000000 */
[----:B------:R-:W-:Y:S01]  /*7340*/  UMOV UR51, UR19 ;  /* 0x0000001300337c82 */ /* 0x000fe20008000000 */
[----:B------:R-:W-:Y:S01]  /*7350*/  UMOV UR52, UR20 ;  /* 0x0000001400347c82 */ /* 0x000fe20008000000 */
[----:B------:R-:W-:Y:S01]  /*7360*/  UIADD3 UR40, UR4, 0x2400, URZ ;  /* 0x0000240004287890 */ /* 0x000fe2000fffe03f */
[----:B------:R-:W-:Y:S01]  /*7370*/  SEL R4, RZ, 0x1, P0 ;  /* 0x00000001ff047807 */ /* 0x000fe20000000000 */
[----:B------:R-:W-:Y:S01]  /*7380*/  UMOV UR41, UR17 ;  /* 0x0000001100297c82 */ /* 0x000fe20008000000 */
[----:B------:R2:W-:Y:S01]  /*7390*/  UTMALDG.3D [UR32], [UR14], desc[UR6] ;  /* 0x000006200e0075b4 */ /* 0x0005e20008011000 */
[----:B------:R-:W-:Y:S01]  /*73a0*/  UMOV UR43, UR19 ;  /* 0x00000013002b7c82 */ /* 0x000fe20008000000 */
[----:B------:R-:W-:Y:S01]  /*73b0*/  UMOV UR44, UR20 ;  /* 0x00000014002c7c82 */ /* 0x000fe20008000000 */
[----:B------:R-:W-:Y:S01]  /*73c0*/  UIADD3.X UR23, URZ, UR47, URZ, UP0, !UPT ;  /* 0x0000002f3f177290 */ /* 0x000fe200087fe43f */
[----:B------:R-:W-:-:S02]  /*73d0*/  LOP3.LUT R3, R3, R4, RZ, 0x3c, !PT ;  /* 0x0000000403037212 */ /* 0x000fc400078e3cff */
[----:B------:R-:W-:Y:S02]  /*73e0*/  SEL R6, R6, RZ, P0 ;  /* 0x000000ff06067207 */ /* 0x000fe40000000000 */
[----:B0-----:R-:W-:Y:S01]  /*73f0*/  R2UR UR18, R12 ;  /* 0x000000000c1272ca */ /* 0x001fe200000e0000 */
[----:B------:R-:W-:Y:S01]  /*7400*/  UIADD3 UR16, UR4, 0x1c00, URZ ;  /* 0x00001c0004107890 */ /* 0x000fe2000fffe03f */
[----:B------:R0:W-:Y:S01]  /*7410*/  UTMALDG.3D [UR24], [UR14], desc[UR6] ;  /* 0x000006180e0075b4 */ /* 0x0001e20008011000 */
[----:B-1----:R-:W-:Y:S01]  /*7420*/  R2UR UR10, R13 ;  /* 0x000000000d0a72ca */ /* 0x002fe200000e0000 */
[----:B------:R-:W-:Y:S01]  /*7430*/  UIADD3 UR8, UR4, 0x2000, URZ ;  /* 0x0000200004087890 */ /* 0x000fe2000fffe03f */
[----:B------:R-:W-:Y:S01]  /*7440*/  UTMALDG.3D [UR48], [UR14], desc[UR6] ;  /* 0x000006300e0075b4 */ /* 0x000fe20008011000 */
[----:B--2---:R-:W-:Y:S01]  /*7450*/  R2UR UR34, R15 ;  /* 0x000000000f2272ca */ /* 0x004fe200000e0000 */
[----:B------:R-:W-:-:S06]  /*7460*/  UIADD3 UR32, UR4, 0x2800, URZ ;  /* 0x0000280004207890 */ /* 0x000fcc000fffe03f */
[----:B------:R1:W-:Y:S01]  /*7470*/  UTMALDG.3D [UR16], [UR14], desc[UR6] ;  /* 0x000006100e0075b4 */ /* 0x0003e20008011000 */
[----:B0-----:R-:W-:Y:S02]  /*7480*/  R2UR UR26, R20 ;  /* 0x00000000141a72ca */ /* 0x001fe400000e0000 */
[----:B------:R0:W-:Y:S01]  /*7490*/  UTMALDG.3D [UR8], [UR14], desc[UR6] ;  /* 0x000006080e0075b4 */ /* 0x0001e20008011000 */
[----:B------:R-:W-:Y:S01]  /*74a0*/  UIADD3 UR24, UR4, 0x2c00, URZ ;  /* 0x00002c0004187890 */ /* 0x000fe2000fffe03f */
[----:B------:R2:W-:Y:S01]  /*74b0*/  UTMALDG.3D [UR40], [UR14], desc[UR6] ;  /* 0x000006280e0075b4 */ /* 0x0005e20008011000 */
[----:B-1----:R-:W-:Y:S01]  /*74c0*/  R2UR UR18, R21 ;  /* 0x00000000151272ca */ /* 0x002fe200000e0000 */
[----:B------:R-:W-:Y:S01]  /*74d0*/  UIADD3 UR16, UR4, 0x3000, URZ ;  /* 0x0000300004107890 */ /* 0x000fe2000fffe03f */
[----:B------:R1:W-:Y:S01]  /*74e0*/  UTMALDG.3D [UR32], [UR14], desc[UR6] ;  /* 0x000006200e0075b4 */ /* 0x0003e20008011000 */
[----:B0-----:R-:W-:Y:S01]  /*74f0*/  R2UR UR10, R33 ;  /* 0x00000000210a72ca */ /* 0x001fe200000e0000 */
[----:B------:R-:W-:-:S04]  /*7500*/  UIADD3 UR8, UR4, 0x3400, URZ ;  /* 0x0000340004087890 */ /* 0x000fc8000fffe03f */
[----:B------:R0:W-:Y:S01]  /*7510*/  UTMALDG.3D [UR24], [UR14], desc[UR6] ;  /* 0x000006180e0075b4 */ /* 0x0001e20008011000 */
[----:B--2---:R-:W-:Y:S01]  /*7520*/  R2UR UR42, R34 ;  /* 0x00000000222a72ca */ /* 0x004fe200000e0000 */
[----:B------:R-:W-:-:S03]  /*7530*/  UIADD3 UR40, UR4, 0x3800, URZ ;  /* 0x0000380004287890 */ /* 0x000fc6000fffe03f */
[----:B------:R2:W-:Y:S01]  /*7540*/  UTMALDG.3D [UR16], [UR14], desc[UR6] ;  /* 0x000006100e0075b4 */ /* 0x0005e20008011000 */
[----:B-1----:R-:W-:Y:S02]  /*7550*/  R2UR UR34, R35 ;  /* 0x00000000232272ca */ /* 0x002fe400000e0000 */
[----:B------:R1:W-:Y:S01]  /*7560*/  UTMALDG.3D [UR8], [UR14], desc[UR6] ;  /* 0x000006080e0075b4 */ /* 0x0003e20008011000 */
[----:B------:R-:W-:Y:S01]  /*7570*/  UIADD3 UR32, UR4, 0x3c00, URZ ;  /* 0x00003c0004207890 */ /* 0x000fe2000fffe03f */
[----:B0-----:R-:W-:Y:S01]  /*7580*/  R2UR UR26, R36 ;  /* 0x00000000241a72ca */ /* 0x001fe200000e0000 */
[----:B------:R-:W-:-:S03]  /*7590*/  UIADD3 UR24, UR4, 0x4000, URZ ;  /* 0x0000400004187890 */ /* 0x000fc6000fffe03f */
[----:B------:R0:W-:Y:S01]  /*75a0*/  UTMALDG.3D [UR40], [UR14], desc[UR6] ;  /* 0x000006280e0075b4 */ /* 0x0001e20008011000 */
[----:B--2---:R-:W-:Y:S01]  /*75b0*/  R2UR UR18, R7 ;  /* 0x00000000071272ca */ /* 0x004fe200000e0000 */
[----:B------:R-:W-:-:S03]  /*75c0*/  UIADD3 UR16, UR4, 0x4400, URZ ;  /* 0x0000440004107890 */ /* 0x000fc6000fffe03f */
[----:B------:R0:W-:Y:S01]  /*75d0*/  UTMALDG.3D [UR32], [UR14], desc[UR6] ;  /* 0x000006200e0075b4 */ /* 0x0001e20008011000 */
[----:B-1----:R-:W-:Y:S01]  /*75e0*/  R2UR UR11, R30 ;  /* 0x000000001e0b72ca */ /* 0x002fe200000e0000 */
[----:B------:R-:W-:Y:S02]  /*75f0*/  UIADD3 UR8, UR4, 0x1c800, URZ ;  /* 0x0001c80004087890 */ /* 0x000fe4000fffe03f */
[----:B------:R0:W-:Y:S01]  /*7600*/  UTMALDG.3D [UR24], [UR14], desc[UR6] ;  /* 0x000006180e0075b4 */ /* 0x0001e20008011000 */
[----:B------:R-:W-:-:S04]  /*7610*/  UMOV UR10, UR19 ;  /* 0x00000013000a7c82 */ /* 0x000fc80008000000 */
[----:B------:R0:W-:Y:S05]  /*7620*/  UTMALDG.3D [UR16], [UR14], desc[UR6] ;  /* 0x000006100e0075b4 */ /* 0x0001ea0008011000 */
[----:B------:R0:W-:Y:S02]  /*7630*/  UTMALDG.3D [UR8], [UR22], desc[UR6] ;  /* 0x00000608160075b4 */ /* 0x0001e40008011000 */
[----:B0-----:R-:W-:Y:S05]  /*7640*/  @P1 BRA `(.L_x_182) ;  /* 0xfffffff8006c1947 */ /* 0x001fea000383ffff */
.L_x_176:
[----:B------:R-:W-:Y:S05]  /*7650*/  BSYNC B6 ;  /* 0x0000000000067941 */ /* 0x000fea0003800000 */
.L_x_175:
[----:B------:R-:W-:Y:S01]  /*7660*/  LOP3.LUT P2, RZ, R23, 0xff, RZ, 0xc0, !PT ;  /* 0x000000ff17ff7812 */ /* 0x000fe2000784c0ff */
[C---:B------:R-:W-:Y:S01]  /*7670*/  IMAD.IADD R0, R24.reuse, 0x1, R27 ;  /* 0x0000000118007824 */ /* 0x040fe200078e021b */
[----:B------:R-:W-:Y:S01]  /*7680*/  ULDC.64 UR4, c[0x0][0x650] ;  /* 0x0001940000047ab9 */ /* 0x000fe20000000a00 */
[----:B------:R-:W-:Y:S01]  /*7690*/  ISETP.GE.U32.AND P1, PT, R24, 0x7, PT ;  /* 0x000000071800780c */ /* 0x000fe20003f26070 */
[----:B------:R-:W-:Y:S01]  /*76a0*/  BSSY B0, `(.L_x_183) ;  /* 0x000006c000007945 */ /* 0x000fe20003800000 */
[C---:B------:R-:W-:Y:S01]  /*76b0*/  IMAD.WIDE.U32 R4, R0.reuse, 0x24924925, RZ ;  /* 0x2492492500047825 */ /* 0x040fe200078e00ff */
[C---:B------:R-:W-:Y:S02]  /*76c0*/  ISETP.GT.U32.AND P0, PT, R0.reuse, 0x6, PT ;  /* 0x000000060000780c */ /* 0x040fe40003f04070 */
[----:B------:R-:W-:Y:S01]  /*76d0*/  PRMT R23, RZ, 0x7610, R23 ;  /* 0x00007610ff177816 */ /* 0x000fe20000000017 */
[----:B------:R-:W-:Y:S01]  /*76e0*/  IMAD.IADD R4, R0, 0x1, -R5 ;  /* 0x0000000100047824 */ /* 0x000fe200078e0a05 */
[----:B------:R-:W-:Y:S01]  /*76f0*/  ISETP.LT.U32.AND P0, PT, R24, 0x7, P0 ;  /* 0x000000071800780c */ /* 0x000fe20000701070 */
[----:B------:R-:W-:-:S02]  /*7700*/  IMAD.MOV.U32 R31, RZ, RZ, -0x1 ;  /* 0xffffffffff1f7424 */ /* 0x000fc400078e00ff */
[----:B------:R-:W0:Y:S01]  /*7710*/  @P2 S2R R6, SR_CgaCtaId ;  /* 0x0000000000062919 */ /* 0x000e220000008800 */
[----:B------:R-:W-:Y:S01]  /*7720*/  @P2 MOV R3, 0x400 ;  /* 0x0000040000032802 */ /* 0x000fe20000000f00 */
[----:B------:R-:W-:Y:S01]  /*7730*/  IMAD.MOV.U32 R30, RZ, RZ, -0x1 ;  /* 0xffffffffff1e7424 */ /* 0x000fe200078e00ff */
[----:B------:R-:W-:Y:S01]  /*7740*/  LEA.HI R4, R4, R5, RZ, 0x1f ;  /* 0x0000000504047211 */ /* 0x000fe200078ff8ff */
[----:B------:R-:W-:-:S03]  /*7750*/  IMAD.MOV.U32 R29, RZ, RZ, -0x1 ;  /* 0xffffffffff1d7424 */ /* 0x000fc600078e00ff */
[----:B------:R-:W-:Y:S02]  /*7760*/  SHF.R.U32.HI R27, RZ, 0x2, R4 ;  /* 0x00000002ff1b7819 */ /* 0x000fe40000011604 */
[----:B0-----:R-:W-:Y:S02]  /*7770*/  @P2 LEA R6, R6, R3, 0x18 ;  /* 0x0000000306062211 */ /* 0x001fe400078ec0ff */
[----:B------:R-:W-:Y:S02]  /*7780*/  SEL R3, RZ, 0x1, !P0 ;  /* 0x00000001ff037807 */ /* 0x000fe40004000000 */
[----:B------:R-:W-:Y:S01]  /*7790*/  IADD3 R16, P0, R16, UR54, RZ ;  /* 0x0000003610107c10 */ /* 0x000fe2000ff1e0ff */
[----:B------:R0:W-:Y:S01]  /*77a0*/  @P2 SYNCS.ARRIVE.TRANS64.A1T0 RZ, [R6+URZ+0x88], RZ ;  /* 0x000088ff06ff29a7 */ /* 0x0001e2000810003f */
[----:B------:R-:W-:Y:S02]  /*77b0*/  LOP3.LUT R28, R28, R3, RZ, 0x3c, !PT ;  /* 0x000000031c1c7212 */ /* 0x000fe400078e3cff */
[----:B------:R-:W-:-:S02]  /*77c0*/  IADD3.X R17, R17, UR45, RZ, P0, !PT ;  /* 0x0000002d11117c10 */ /* 0x000fc400087fe4ff */
[----:B------:R-:W-:Y:S02]  /*77d0*/  ISETP.GE.U32.AND P0, PT, R16, UR4, PT ;  /* 0x0000000410007c0c */ /* 0x000fe4000bf06070 */
[----:B------:R-:W-:Y:S01]  /*77e0*/  @P1 LOP3.LUT R28, R28, 0x1, R27, 0x78, !PT ;  /* 0x000000011c1c1812 */ /* 0x000fe200078e781b */
[--C-:B------:R-:W-:Y:S01]  /*77f0*/  IMAD R27, R27, -0x7, R0.reuse ;  /* 0xfffffff91b1b7824 */ /* 0x100fe200078e0200 */
[----:B------:R-:W-:Y:S02]  /*7800*/  ISETP.GE.U32.AND.EX P0, PT, R17, UR5, PT, P0 ;  /* 0x0000000511007c0c */ /* 0x000fe4000bf06100 */
[----:B------:R-:W-:-:S11]  /*7810*/  PRMT R0, RZ, 0x7610, R0 ;  /* 0x00007610ff007816 */ /* 0x000fd60000000000 */
[----:B0-----:R-:W-:Y:S05]  /*7820*/  @P0 BRA `(.L_x_184) ;  /* 0x00000004004c0947 */ /* 0x001fea0003800000 */
[----:B------:R-:W-:Y:S01]  /*7830*/  ULDC.64 UR4, c[0x0][0x628] ;  /* 0x00018a0000047ab9 */ /* 0x000fe20000000a00 */
[----:B------:R-:W0:Y:S01]  /*7840*/  S2R R10, SR_CTAID.X ;  /* 0x00000000000a7919 */ /* 0x000e220000002500 */
[----:B------:R-:W-:Y:S01]  /*7850*/  ISETP.NE.U32.AND P0, PT, RZ, UR4, PT ;  /* 0x00000004ff007c0c */ /* 0x000fe2000bf05070 */
[----:B------:R-:W-:Y:S01]  /*7860*/  ULDC UR7, c[0x0][0x630] ;  /* 0x00018c0000077ab9 */ /* 0x000fe20000000800 */
[----:B------:R-:W-:Y:S01]  /*7870*/  IMAD.MOV.U32 R4, RZ, RZ, R16 ;  /* 0x000000ffff047224 */ /* 0x000fe200078e0010 */
[----:B------:R-:W1:Y:S01]  /*7880*/  S2R R0, SR_CTAID.Y ;  /* 0x0000000000007919 */ /* 0x000e620000002600 */
[----:B------:R-:W-:Y:S02]  /*7890*/  ISETP.NE.AND.EX P0, PT, RZ, UR5, PT, P0 ;  /* 0x00000005ff007c0c */ /* 0x000fe4000bf05300 */
[----:B------:R-:W-:-:S11]  /*78a0*/  MOV R5, R17 ;  /* 0x0000001100057202 */ /* 0x000fd60000000f00 */
[----:B------:R-:W-:Y:S05]  /*78b0*/  @!P0 BRA `(.L_x_185) ;  /* 0x0000000000288947 */ /* 0x000fea0003800000 */
[----:B------:R-:W-:Y:S02]  /*78c0*/  ULDC UR6, c[0x0][0x634] ;  /* 0x00018d0000067ab9 */ /* 0x000fe40000000800 */
[----:B------:R-:W-:-:S05]  /*78d0*/  IADD3 R9, P0, R16, UR6, RZ ;  /* 0x0000000610097c10 */ /* 0x000fca000ff1e0ff */
[----:B------:R-:W-:-:S04]  /*78e0*/  IMAD.X R3, RZ, RZ, R17, P0 ;  /* 0x000000ffff037224 */ /* 0x000fc800000e0611 */
[----:B------:R-:W-:-:S04]  /*78f0*/  IMAD.WIDE.U32 R6, R3, UR4, RZ ;  /* 0x0000000403067c25 */ /* 0x000fc8000f8e00ff */
[----:B------:R-:W-:-:S04]  /*7900*/  IMAD.WIDE.U32 R6, P0, R9, UR5, R6 ;  /* 0x0000000509067c25 */ /* 0x000fc8000f800006 */
[----:B------:R-:W-:-:S04]  /*7910*/  IMAD.WIDE.U32 R8, R9, UR4, RZ ;  /* 0x0000000409087c25 */ /* 0x000fc8000f8e00ff */
[----:B------:R-:W-:Y:S01]  /*7920*/  IMAD.X R5, RZ, RZ, RZ, P0 ;  /* 0x000000ffff057224 */ /* 0x000fe200000e06ff */
[----:B------:R-:W-:Y:S01]  /*7930*/  IADD3 RZ, P0, R9, R6, RZ ;  /* 0x0000000609ff7210 */ /* 0x000fe20007f1e0ff */
[----:B------:R-:W-:-:S04]  /*7940*/  IMAD.MOV.U32 R4, RZ, RZ, R7 ;  /* 0x000000ffff047224 */ /* 0x000fc800078e0007 */
[----:B------:R-:W-:-:S08]  /*7950*/  IMAD.WIDE.U32.X R4, R3, UR5, R4, P0 ;  /* 0x0000000503047c25 */ /* 0x000fd000080e0404 */
.L_x_185:
[--C-:B------:R-:W-:Y:S01]  /*7960*/  SHF.R.U64 R29, R4, UR7, R5.reuse ;  /* 0x00000007041d7c19 */ /* 0x100fe20008001205 */
[----:B------:R-:W-:Y:S01]  /*7970*/  ULDC.64 UR4, c[0x0][0x620] ;  /* 0x0001880000047ab9 */ /* 0x000fe20000000a00 */
[----:B------:R-:W-:Y:S01]  /*7980*/  SHF.R.U32.HI R3, RZ, UR7, R5 ;  /* 0x00000007ff037c19 */ /* 0x000fe20008011605 */
[----:B------:R-:W2:Y:S01]  /*7990*/  LDC R15, c[0x0][0x144] ;  /* 0x00005100ff0f7b82 */ /* 0x000ea20000000800 */
[----:B------:R-:W-:Y:S01]  /*79a0*/  IADD3 R6, P0, RZ, -R29, RZ ;  /* 0x8000001dff067210 */ /* 0x000fe20007f1e0ff */
[----:B------:R-:W-:Y:S01]  /*79b0*/  ULDC.64 UR8, c[0x0][0x640] ;  /* 0x0001900000087ab9 */ /* 0x000fe20000000a00 */
[----:B0-----:R-:W-:Y:S01]  /*79c0*/  I2FP.F32.U32 R7, R10 ;  /* 0x0000000a00077245 */ /* 0x001fe20000201000 */
[----:B------:R-:W-:Y:S02]  /*79d0*/  ULDC UR6, c[0x0][0x608] ;  /* 0x0001820000067ab9 */ /* 0x000fe40000000800 */
[----:B------:R-:W-:Y:S01]  /*79e0*/  IMAD.X R3, RZ, RZ, ~R3, P0 ;  /* 0x000000ffff037224 */ /* 0x000fe200000e0e03 */
[----:B------:R-:W-:Y:S01]  /*79f0*/  ISETP.NE.U32.AND P0, PT, RZ, UR8, PT ;  /* 0x00000008ff007c0c */ /* 0x000fe2000bf05070 */
[----:B------:R-:W-:Y:S01]  /*7a00*/  IMAD.WIDE.U32 R4, R6, UR4, R16 ;  /* 0x0000000406047c25 */ /* 0x000fe2000f8e0010 */
[----:B------:R-:W0:Y:S02]  /*7a10*/  LDC R9, c[0x0][0x148] ;  /* 0x00005200ff097b82 */ /* 0x000e240000000800 */
[----:B------:R-:W-:Y:S01]  /*7a20*/  ISETP.NE.AND.EX P0, PT, RZ, UR9, PT, P0 ;  /* 0x00000009ff007c0c */ /* 0x000fe2000bf05300 */
[----:B------:R-:W-:Y:S01]  /*7a30*/  IMAD R3, R3, UR4, RZ ;  /* 0x0000000403037c24 */ /* 0x000fe2000f8e02ff */
[----:B------:R-:W-:-:S02]  /*7a40*/  ULDC UR4, c[0x0][0x150] ;  /* 0x0000540000047ab9 */ /* 0x000fc40000000800 */
[----:B------:R-:W-:Y:S01]  /*7a50*/  FMUL R7, R7, UR4 ;  /* 0x0000000407077c20 */ /* 0x000fe20008400000 */
[----:B------:R-:W-:Y:S01]  /*7a60*/  IMAD R3, R6, UR5, R3 ;  /* 0x0000000506037c24 */ /* 0x000fe2000f8e0203 */
[----:B------:R-:W-:Y:S01]  /*7a70*/  ULDC UR4, c[0x0][0x618] ;  /* 0x0001860000047ab9 */ /* 0x000fe20000000800 */
[----:B------:R-:W-:Y:S02]  /*7a80*/  ULDC UR5, c[0x0][0x154] ;  /* 0x0000550000057ab9 */ /* 0x000fe40000000800 */
[----:B------:R-:W-:Y:S01]  /*7a90*/  IMAD.IADD R5, R5, 0x1, R3 ;  /* 0x0000000105057824 */ /* 0x000fe200078e0203 */
[----:B------:R-:W3:Y:S04]  /*7aa0*/  F2I.U32.TRUNC.NTZ R7, R7 ;  /* 0x0000000700077305 */ /* 0x000ee8000020f000 */
[----:B------:R-:W-:-:S02]  /*7ab0*/  SHF.R.U64 R3, R4, UR4, R5 ;  /* 0x0000000404037c19 */ /* 0x000fc40008001205 */
[----:B-1----:R-:W-:-:S05]  /*7ac0*/  I2FP.F32.U32 R4, R0 ;  /* 0x0000000000047245 */ /* 0x002fca0000201000 */
[----:B------:R-:W-:Y:S01]  /*7ad0*/  FMUL R12, R4, UR5 ;  /* 0x00000005040c7c20 */ /* 0x000fe20008400000 */
[----:B------:R-:W-:Y:S01]  /*7ae0*/  SHF.R.U32.HI R4, RZ, UR4, R5 ;  /* 0x00000004ff047c19 */ /* 0x000fe20008011605 */
[----:B------:R-:W-:Y:S01]  /*7af0*/  ULDC UR4, c[0x0][0x658] ;  /* 0x0001960000047ab9 */ /* 0x000fe20000000800 */
[----:B---3--:R-:W-:Y:S02]  /*7b00*/  IMAD.MOV R7, RZ, RZ, -R7 ;  /* 0x000000ffff077224 */ /* 0x008fe400078e0a07 */
[--C-:B------:R-:W-:Y:S01]  /*7b10*/  SHF.R.U64 R11, R3, UR6, R4.reuse ;  /* 0x00000006030b7c19 */ /* 0x100fe20008001204 */
[----:B------:R-:W1:Y:S01]  /*7b20*/  F2I.U32.TRUNC.NTZ R12, R12 ;  /* 0x0000000c000c7305 */ /* 0x000e62000020f000 */
[----:B------:R-:W-:Y:S01]  /*7b30*/  SHF.R.U32.HI R4, RZ, UR6, R4 ;  /* 0x00000006ff047c19 */ /* 0x000fe20008011604 */
[----:B--2---:R-:W-:-:S03]  /*7b40*/  IMAD R10, R15, R7, R10 ;  /* 0x000000070f0a7224 */ /* 0x004fc600078e020a */
[--C-:B------:R-:W-:Y:S02]  /*7b50*/  SHF.R.U64 R8, R11, UR4, R4.reuse ;  /* 0x000000040b087c19 */ /* 0x100fe40008001204 */
[----:B------:R-:W-:-:S03]  /*7b60*/  SHF.R.U32.HI R13, RZ, UR4, R4 ;  /* 0x00000004ff0d7c19 */ /* 0x000fc60008011604 */
[----:B------:R-:W-:Y:S02]  /*7b70*/  IMAD.MOV.U32 R4, RZ, RZ, R8 ;  /* 0x000000ffff047224 */ /* 0x000fe400078e0008 */
[----:B------:R-:W-:Y:S01]  /*7b80*/  IMAD.MOV.U32 R5, RZ, RZ, R13 ;  /* 0x000000ffff057224 */ /* 0x000fe200078e000d */
[----:B01----:R-:W-:Y:S06]  /*7b90*/  @!P0 BRA `(.L_x_186) ;  /* 0x0000000000288947 */ /* 0x003fec0003800000 */
[----:B------:R-:W-:Y:S02]  /*7ba0*/  ULDC UR4, c[0x0][0x64c] ;  /* 0x0001930000047ab9 */ /* 0x000fe40000000800 */
[----:B------:R-:W-:-:S05]  /*7bb0*/  IADD3 R5, P0, R8, UR4, RZ ;  /* 0x0000000408057c10 */ /* 0x000fca000ff1e0ff */
[----:B------:R-:W-:-:S04]  /*7bc0*/  IMAD.X R13, RZ, RZ, R13, P0 ;  /* 0x000000ffff0d7224 */ /* 0x000fc800000e060d */
[----:B------:R-:W-:-:S04]  /*7bd0*/  IMAD.WIDE.U32 R6, R13, UR8, RZ ;  /* 0x000000080d067c25 */ /* 0x000fc8000f8e00ff */
[----:B------:R-:W-:-:S04]  /*7be0*/  IMAD.WIDE.U32 R6, P0, R5, UR9, R6 ;  /* 0x0000000905067c25 */ /* 0x000fc8000f800006 */
[----:B------:R-:W-:-:S04]  /*7bf0*/  IMAD.WIDE.U32 R4, R5, UR8, RZ ;  /* 0x0000000805047c25 */ /* 0x000fc8000f8e00ff */
[----:B------:R-:W-:Y:S01]  /*7c00*/  IMAD.MOV.U32 R4, RZ, RZ, R7 ;  /* 0x000000ffff047224 */ /* 0x000fe200078e0007 */
[----:B------:R-:W-:Y:S01]  /*7c10*/  IADD3 RZ, P1, R5, R6, RZ ;  /* 0x0000000605ff7210 */ /* 0x000fe20007f3e0ff */
[----:B------:R-:W-:-:S04]  /*7c20*/  IMAD.X R5, RZ, RZ, RZ, P0 ;  /* 0x000000ffff057224 */ /* 0x000fc800000e06ff */
[----:B------:R-:W-:-:S08]  /*7c30*/  IMAD.WIDE.U32.X R4, R13, UR9, R4, P1 ;  /* 0x000000090d047c25 */ /* 0x000fd000088e0404 */
.L_x_186:
[----:B------:R-:W-:Y:S01]  /*7c40*/  ISETP.NE.AND P0, PT, R2, 0x1, PT ;  /* 0x000000010200780c */ /* 0x000fe20003f05270 */
[----:B------:R-:W-:Y:S01]  /*7c50*/  ULDC UR4, c[0x0][0x648] ;  /* 0x0001920000047ab9 */ /* 0x000fe20000000800 */
[----:B------:R-:W-:Y:S01]  /*7c60*/  LOP3.LUT R11, R11, UR38, RZ, 0xc0, !PT ;  /* 0x000000260b0b7c12 */ /* 0x000fe2000f8ec0ff */
[----:B------:R-:W-:Y:S01]  /*7c70*/  IMAD.MOV R12, RZ, RZ, -R12 ;  /* 0x000000ffff0c7224 */ /* 0x000fe200078e0a0c */
[----:B------:R-:W-:Y:S01]  /*7c80*/  SHF.R.U64 R4, R4, UR4, R5 ;  /* 0x0000000404047c19 */ /* 0x000fe20008001205 */
[----:B------:R-:W-:Y:S01]  /*7c90*/  ULDC UR4, c[0x0][0x638] ;  /* 0x00018e0000047ab9 */ /* 0x000fe20000000800 */
[----:B------:R-:W-:Y:S01]  /*7ca0*/  LOP3.LUT R31, R3, UR39, RZ, 0xc0, !PT ;  /* 0x00000027031f7c12 */ /* 0x000fe2000f8ec0ff */
[----:B------:R-:W-:Y:S02]  /*7cb0*/  ULDC UR5, c[0x0][0x610] ;  /* 0x0001840000057ab9 */ /* 0x000fe40000000800 */
[----:B------:R-:W-:Y:S02]  /*7cc0*/  IMAD.MOV R5, RZ, RZ, -R4 ;  /* 0x000000ffff057224 */ /* 0x000fe400078e0a04 */
[----:B------:R-:W-:-:S02]  /*7cd0*/  IMAD R11, R4, UR37, R11 ;  /* 0x00000025040b7c24 */ /* 0x000fc4000f8e020b */
[----:B------:R-:W-:Y:S02]  /*7ce0*/  @P0 IMAD R10, R9, R12, R0 ;  /* 0x0000000c090a0224 */ /* 0x000fe400078e0200 */
[----:B------:R-:W-:Y:S01]  /*7cf0*/  IMAD R8, R5, UR4, R8 ;  /* 0x0000000405087c24 */ /* 0x000fe2000f8e0208 */
[----:B------:R-:W-:Y:S01]  /*7d00*/  ULDC UR4, c[0x0][0x600] ;  /* 0x0001800000047ab9 */ /* 0x000fe20000000800 */
[----:B------:R-:W-:Y:S02]  /*7d10*/  IMAD R10, R11, UR5, R10 ;  /* 0x000000050b0a7c24 */ /* 0x000fe4000f8e020a */
[----:B------:R-:W-:Y:S02]  /*7d20*/  IMAD R31, R8, UR4, R31 ;  /* 0x00000004081f7c24 */ /* 0x000fe4000f8e021f */
[----:B------:R-:W-:-:S03]  /*7d30*/  IMAD.MOV.U32 R0, RZ, RZ, 0x1 ;  /* 0x00000001ff007424 */ /* 0x000fc600078e00ff */
[----:B------:R-:W-:Y:S02]  /*7d40*/  SEL R30, R31, R10, !P0 ;  /* 0x0000000a1f1e7207 */ /* 0x000fe40004000000 */
[----:B------:R-:W-:-:S07]  /*7d50*/  SEL R31, R10, R31, !P0 ;  /* 0x0000001f0a1f7207 */ /* 0x000fce0004000000 */
.L_x_184:
[----:B------:R-:W-:Y:S05]  /*7d60*/  BSYNC B0 ;  /* 0x0000000000007941 */ /* 0x000fea0003800000 */
.L_x_183:
[----:B------:R-:W-:-:S13]  /*7d70*/  LOP3.LUT P0, RZ, R0, 0xff, RZ, 0xc0, !PT ;  /* 0x000000ff00ff7812 */ /* 0x000fda000780c0ff */
[----:B------:R-:W-:Y:S05]  /*7d80*/  @P0 BRA `(.L_x_187) ;  /* 0xffffffec00840947 */ /* 0x000fea000383ffff */
[----:B------:R-:W-:Y:S05]  /*7d90*/  BSYNC B7 ;  /* 0x0000000000077941 */ /* 0x000fea0003800000 */
.L_x_173:
[----:B------:R-:W-:-:S03]  /*7da0*/  UMOV UR4, 0xffffffff ;  /* 0xffffffff00047882 */ /* 0x000fc60000000000 */
[----:B------:R-:W-:Y:S05]  /*7db0*/  BRA.DIV UR4, `(.L_x_188) ;  /* 0x0000000604b47947 */ /* 0x000fea000b800000 */
[----:B------:R-:W-:-:S13]  /*7dc0*/  ELECT P6, URZ, PT ;  /* 0x00000000003f782f */ /* 0x000fda00038c0000 */
.L_x_207:
[----:B------:R-:W-:Y:S04]  /*7dd0*/  BSSY B0, `(.L_x_189) ;  /* 0x0000046000007945 */ /* 0x000fe80003800000 */
[----:B------:R-:W-:Y:S05]  /*7de0*/  @!P6 BRA `(.L_x_190) ;  /* 0x000000040010e947 */ /* 0x000fea0003800000 */
[----:B------:R-:W-:-:S04]  /*7df0*/  LOP3.LUT R18, R18, 0x2, RZ, 0xfc, !PT ;  /* 0x0000000212127812 */ /* 0x000fc800078efcff */
[----:B------:R-:W-:-:S13]  /*7e00*/  ISETP.NE.AND P0, PT, R18, 0x3, PT ;  /* 0x000000031200780c */ /* 0x000fda0003f05270 */
[----:B------:R-:W-:Y:S05]  /*7e10*/  @!P0 BRA `(.L_x_191) ;  /* 0x0000000000048947 */ /* 0x000fea0003800000 */
[----:B------:R-:W-:Y:S01]  /*7e20*/  BPT.TRAP 0x1 ;  /* 0x000000040000795c */ /* 0x000fe20000300000 */
.L_x_191:
[----:B------:R-:W0:Y:S01]  /*7e30*/  S2R R3, SR_CgaCtaId ;  /* 0x0000000000037919 */ /* 0x000e220000008800 */
[----:B------:R-:W-:Y:S02]  /*7e40*/  MOV R0, 0x400 ;  /* 0x0000040000007802 */ /* 0x000fe40000000f00 */
[----:B------:R-:W-:Y:S02]  /*7e50*/  SHF.L.U32 R2, R28, 0x1f, RZ ;  /* 0x0000001f1c027819 */ /* 0x000fe400000006ff */
[----:B0-----:R-:W-:-:S05]  /*7e60*/  LEA R0, R3, R0, 0x18 ;  /* 0x0000000003007211 */ /* 0x001fca00078ec0ff */
[----:B------:R-:W-:-:S04]  /*7e70*/  VIADD R0, R0, 0x38 ;  /* 0x0000003800007836 */ /* 0x000fc80000000000 */
[C---:B------:R-:W-:Y:S02]  /*7e80*/  IMAD R5, R27.reuse, 0x8, R0 ;  /* 0x000000081b057824 */ /* 0x040fe400078e0200 */
[----:B------:R-:W-:Y:S02]  /*7e90*/  VIADD R27, R27, 0x1 ;  /* 0x000000011b1b7836 */ /* 0x000fe40000000000 */
[----:B------:R-:W0:Y:S03]  /*7ea0*/  SYNCS.PHASECHK.TRANS64.TRYWAIT P0, [R5+URZ], R2 ;  /* 0x00000002050075a7 */ /* 0x000e26000800017f */
[----:B------:R-:W-:-:S04]  /*7eb0*/  ISETP.NE.AND P1, PT, R27, 0x7, PT ;  /* 0x000000071b00780c */ /* 0x000fc80003f25270 */
[----:B------:R-:W-:Y:S02]  /*7ec0*/  SEL R3, RZ, 0x1, P1 ;  /* 0x00000001ff037807 */ /* 0x000fe40000800000 */
[----:B------:R-:W-:Y:S02]  /*7ed0*/  SEL R27, R27, RZ, P1 ;  /* 0x000000ff1b1b7207 */ /* 0x000fe40000800000 */
[----:B------:R-:W-:Y:S02]  /*7ee0*/  LOP3.LUT R28, R28, R3, RZ, 0x3c, !PT ;  /* 0x000000031c1c7212 */ /* 0x000fe400078e3cff */
[----:B------:R-:W-:Y:S02]  /*7ef0*/  LEA R7, R27, R0, 0x3 ;  /* 0x000000001b077211 */ /* 0x000fe400078e18ff */
[----:B------:R-:W-:Y:S01]  /*7f00*/  SHF.L.U32 R4, R28, 0x1f, RZ ;  /* 0x0000001f1c047819 */ /* 0x000fe200000006ff */
[----:B0-----:R-:W-:Y:S06]  /*7f10*/  @!P0 BRA `(.L_x_192) ;  /* 0x00000004007c8947 */ /* 0x001fec0003800000 */
.L_x_208:
[----:B------:R-:W1:Y:S01]  /*7f20*/  SYNCS.PHASECHK.TRANS64.TRYWAIT P0, [R7+URZ], R4 ;  /* 0x00000004070075a7 */ /* 0x000e62000800017f */
[----:B0-----:R-:W-:-:S05]  /*7f30*/  VIADD R2, R27, 0x1 ;  /* 0x000000011b027836 */ /* 0x001fca0000000000 */
[----:B------:R-:W-:-:S04]  /*7f40*/  ISETP.NE.AND P1, PT, R2, 0x7, PT ;  /* 0x000000070200780c */ /* 0x000fc80003f25270 */
[----:B------:R-:W-:Y:S02]  /*7f50*/  SEL R3, RZ, 0x1, P1 ;  /* 0x00000001ff037807 */ /* 0x000fe40000800000 */
[----:B------:R-:W-:Y:S02]  /*7f60*/  SEL R9, R2, RZ, P1 ;  /* 0x000000ff02097207 */ /* 0x000fe40000800000 */
[----:B------:R-:W-:-:S03]  /*7f70*/  LOP3.LUT R28, R28, R3, RZ, 0x3c, !PT ;  /* 0x000000031c1c7212 */ /* 0x000fc600078e3cff */
[----:B------:R-:W-:Y:S01]  /*7f80*/  IMAD R6, R9, 0x8, R0 ;  /* 0x0000000809067824 */ /* 0x000fe200078e0200 */
[----:B------:R-:W-:Y:S01]  /*7f90*/  SHF.L.U32 R5, R28, 0x1f, RZ ;  /* 0x0000001f1c057819 */ /* 0x000fe200000006ff */
[----:B-1----:R-:W-:Y:S06]  /*7fa0*/  @!P0 BRA `(.L_x_193) ;  /* 0x00000004006c8947 */ /* 0x002fec0003800000 */
.L_x_209:
[----:B------:R-:W1:Y:S01]  /*7fb0*/  SYNCS.PHASECHK.TRANS64.TRYWAIT P0, [R6+URZ], R5 ;  /* 0x00000005060075a7 */ /* 0x000e62000800017f */
[----:B------:R-:W-:-:S05]  /*7fc0*/  VIADD R2, R9, 0x1 ;  /* 0x0000000109027836 */ /* 0x000fca0000000000 */
[----:B------:R-:W-:-:S04]  /*7fd0*/  ISETP.NE.AND P1, PT, R2, 0x7, PT ;  /* 0x000000070200780c */ /* 0x000fc80003f25270 */
[----:B------:R-:W-:Y:S02]  /*7fe0*/  SEL R3, RZ, 0x1, P1 ;  /* 0x00000001ff037807 */ /* 0x000fe40000800000 */
[----:B0-----:R-:W-:Y:S02]  /*7ff0*/  SEL R7, R2, RZ, P1 ;  /* 0x000000ff02077207 */ /* 0x001fe40000800000 */
[----:B------:R-:W-:-:S03]  /*8000*/  LOP3.LUT R28, R28, R3, RZ, 0x3c, !PT ;  /* 0x000000031c1c7212 */ /* 0x000fc600078e3cff */
[----:B------:R-:W-:Y:S01]  /*8010*/  IMAD R9, R7, 0x8, R0 ;  /* 0x0000000807097824 */ /* 0x000fe200078e0200 */
[----:B------:R-:W-:Y:S01]  /*8020*/  SHF.L.U32 R4, R28, 0x1f, RZ ;  /* 0x0000001f1c047819 */ /* 0x000fe200000006ff */
[----:B-1----:R-:W-:Y:S06]  /*8030*/  @!P0 BRA `(.L_x_194) ;  /* 0x00000004005c8947 */ /* 0x002fec0003800000 */
.L_x_210:
[----:B------:R-:W1:Y:S01]  /*8040*/  SYNCS.PHASECHK.TRANS64.TRYWAIT P0, [R9+URZ], R4 ;  /* 0x00000004090075a7 */ /* 0x000e62000800017f */
[----:B------:R-:W-:-:S05]  /*8050*/  VIADD R2, R7, 0x1 ;  /* 0x0000000107027836 */ /* 0x000fca0000000000 */
[----:B------:R-:W-:-:S04]  /*8060*/  ISETP.NE.AND P1, PT, R2, 0x7, PT ;  /* 0x000000070200780c */ /* 0x000fc80003f25270 */
[----:B------:R-:W-:Y:S02]  /*8070*/  SEL R3, RZ, 0x1, P1 ;  /* 0x00000001ff037807 */ /* 0x000fe40000800000 */
[----:B------:R-:W-:Y:S02]  /*8080*/  SEL R7, R2, RZ, P1 ;  /* 0x000000ff02077207 */ /* 0x000fe40000800000 */
[----:B------:R-:W-:-:S03]  /*8090*/  LOP3.LUT R28, R28, R3, RZ, 0x3c, !PT ;  /* 0x000000031c1c7212 */ /* 0x000fc600078e3cff */
[----:B------:R-:W-:Y:S01]  /*80a0*/  IMAD R8, R7, 0x8, R0 ;  /* 0x0000000807087824 */ /* 0x000fe200078e0200 */
[----:B0-----:R-:W-:Y:S01]  /*80b0*/  SHF.L.U32 R5, R28, 0x1f, RZ ;  /* 0x0000001f1c057819 */ /* 0x001fe200000006ff */
[----:B-1----:R-:W-:Y:S06]  /*80c0*/  @!P0 BRA `(.L_x_195) ;  /* 0x00000004004c8947 */ /* 0x002fec0003800000 */
.L_x_211:
[----:B------:R-:W1:Y:S01]  /*80d0*/  SYNCS.PHASECHK.TRANS64.TRYWAIT P0, [R8+URZ], R5 ;  /* 0x00000005080075a7 */ /* 0x000e62000800017f */
[----:B------:R-:W-:-:S05]  /*80e0*/  VIADD R2, R7, 0x1 ;  /* 0x0000000107027836 */ /* 0x000fca0000000000 */
[----:B------:R-:W-:-:S04]  /*80f0*/  ISETP.NE.AND P1, PT, R2, 0x7, PT ;  /* 0x000000070200780c */ /* 0x000fc80003f25270 */
[----:B------:R-:W-:Y:S02]  /*8100*/  SEL R3, RZ, 0x1, P1 ;  /* 0x00000001ff037807 */ /* 0x000fe40000800000 */
[----:B------:R-:W-:Y:S02]  /*8110*/  SEL R7, R2, RZ, P1 ;  /* 0x000000ff02077207 */ /* 0x000fe40000800000 */
[----:B0-----:R-:W-:-:S03]  /*8120*/  LOP3.LUT R9, R28, R3, RZ, 0x3c, !PT ;  /* 0x000000031c097212 */ /* 0x001fc600078e3cff */
[----:B------:R-:W-:Y:S01]  /*8130*/  IMAD R11, R7, 0x8, R0 ;  /* 0x00000008070b7824 */ /* 0x000fe200078e0200 */
[----:B------:R-:W-:Y:S01]  /*8140*/  SHF.L.U32 R6, R9, 0x1f, RZ ;  /* 0x0000001f09067819 */ /* 0x000fe200000006ff */
[----:B-1----:R-:W-:Y:S06]  /*8150*/  @!P0 BRA `(.L_x_196) ;  /* 0x00000004003c8947 */ /* 0x002fec0003800000 */
.L_x_212:
[----:B------:R-:W1:Y:S01]  /*8160*/  SYNCS.PHASECHK.TRANS64.TRYWAIT P0, [R11+URZ], R6 ;  /* 0x000000060b0075a7 */ /* 0x000e62000800017f */
[----:B------:R-:W-:-:S05]  /*8170*/  VIADD R2, R7, 0x1 ;  /* 0x0000000107027836 */ /* 0x000fca0000000000 */
[----:B------:R-:W-:-:S04]  /*8180*/  ISETP.NE.AND P1, PT, R2, 0x7, PT ;  /* 0x000000070200780c */ /* 0x000fc80003f25270 */
[----:B------:R-:W-:Y:S02]  /*8190*/  SEL R4, RZ, 0x1, P1 ;  /* 0x00000001ff047807 */ /* 0x000fe40000800000 */
[----:B------:R-:W-:Y:S02]  /*81a0*/  SEL R3, R2, RZ, P1 ;  /* 0x000000ff02037207 */ /* 0x000fe40000800000 */
[----:B------:R-:W-:Y:S01]  /*81b0*/  LOP3.LUT R4, R9, R4, RZ, 0x3c, !PT ;  /* 0x0000000409047212 */ /* 0x000fe200078e3cff */
[----:B-1----:R-:W-:Y:S06]  /*81c0*/  @!P0 BRA `(.L_x_197) ;  /* 0x0000000400348947 */ /* 0x002fec0003800000 */
.L_x_213:
[----:B------:R-:W-:Y:S01]  /*81d0*/  IMAD R3, R3, 0x8, R0 ;  /* 0x0000000803037824 */ /* 0x000fe200078e0200 */
[----:B------:R-:W-:-:S07]  /*81e0*/  SHF.L.U32 R0, R4, 0x1f, RZ ;  /* 0x0000001f04007819 */ /* 0x000fce00000006ff */
.L_x_198:
[----:B--2---:R2:W3:Y:S02]  /*81f0*/  SYNCS.PHASECHK.TRANS64.TRYWAIT P0, [R3+URZ], R0 ;  /* 0x00000000030075a7 */ /* 0x0044e4000800017f */
[----:B---3--:R-:W-:Y:S05]  /*8200*/  @!P0 NANOSLEEP.SYNCS 0x989680 ;  /* 0x009896800000895d */ /* 0x008fea0003900000 */
[----:B------:R-:W3:Y:S02]  /*8210*/  @!P0 SYNCS.PHASECHK.TRANS64 P0, [R3+URZ], R0 ;  /* 0x00000000030085a7 */ /* 0x000ee4000800007f */
[----:B---3--:R-:W-:Y:S05]  /*8220*/  @!P0 BRA `(.L_x_198) ;  /* 0xfffffffc00f08947 */ /* 0x008fea000383ffff */
.L_x_190:
[----:B------:R-:W-:Y:S05]  /*8230*/  BSYNC B0 ;  /* 0x0000000000007941 */ /* 0x000fea0003800000 */
.L_x_189:
[----:B------:R-:W-:Y:S05]  /*8240*/  EXIT ;  /* 0x000000000000794d */ /* 0x000fea0003800000 */
.L_x_16:
[----:B------:R-:W-:Y:S02]  /*8250*/  IMAD.MOV.U32 R13, RZ, RZ, R19 ;  /* 0x000000ffff0d7224 */ /* 0x000fe400078e0013 */
[----:B------:R-:W-:Y:S02]  /*8260*/  IMAD.MOV.U32 R12, RZ, RZ, RZ ;  /* 0x000000ffff0c7224 */ /* 0x000fe400078e00ff */
[----:B------:R-:W-:Y:S02]  /*8270*/  IMAD.MOV.U32 R11, RZ, RZ, 0x1f ;  /* 0x0000001fff0b7424 */ /* 0x000fe400078e00ff */
[----:B------:R-:W-:-:S07]  /*8280*/  IMAD.MOV.U32 R15, RZ, RZ, -0x1 ;  /* 0xffffffffff0f7424 */ /* 0x000fce00078e00ff */
[----:B-----5:R-:W-:Y:S05]  /*8290*/  WARPSYNC.COLLECTIVE R15, `(.L_x_199) ;  /* 0x000000000f087348 */ /* 0x020fea0003c00000 */
[----:B------:R0:W1:Y:S02]  /*82a0*/  SHFL.IDX P6, R14, R13, R12, R11 ;  /* 0x0000000c0d0e7389 */ /* 0x00006400000c000b */
[----:B01---5:R-:W-:Y:S01]  /*82b0*/  ENDCOLLECTIVE ;  /* 0x000000000000791b */ /* 0x023fe20003800000 */
.L_x_199:
[----:B------:R-:W-:Y:S05]  /*82c0*/  BRA `(.L_x_200) ;  /* 0xffffff9000dc7947 */ /* 0x000fea000383ffff */
.L_x_20:
[----:B-1----:R1:W2:Y:S02]  /*82d0*/  SYNCS.PHASECHK.TRANS64.TRYWAIT P1, [R3+URZ], R0 ;  /* 0x00000000030075a7 */ /* 0x0022a4000802017f */
[----:B--2---:R-:W-:Y:S05]  /*82e0*/  @!P1 NANOSLEEP.SYNCS 0x989680 ;  /* 0x009896800000995d */ /* 0x004fea0003900000 */
[----:B------:R-:W2:Y:S02]  /*82f0*/  @!P1 SYNCS.PHASECHK.TRANS64 P1, [R3+URZ], R0 ;  /* 0x00000000030095a7 */ /* 0x000ea4000802007f */
[----:B--2---:R-:W-:Y:S05]  /*8300*/  @!P1 BRA `(.L_x_20) ;  /* 0xfffffffc00f09947 */ /* 0x004fea000383ffff */
[----:B------:R-:W-:Y:S05]  /*8310*/  BRA `(.L_x_19) ;  /* 0xffffff9000f87947 */ /* 0x000fea000383ffff */
.L_x_25:
[----:B0-----:R0:W1:Y:S02]  /*8320*/  SYNCS.PHASECHK.TRANS64.TRYWAIT P1, [R3+URZ], R6 ;  /* 0x00000006030075a7 */ /* 0x001064000802017f */
[----:B-1----:R-:W-:Y:S05]  /*8330*/  @!P1 NANOSLEEP.SYNCS 0x989680 ;  /* 0x009896800000995d */ /* 0x002fea0003900000 */
[----:B------:R-:W1:Y:S02]  /*8340*/  @!P1 SYNCS.PHASECHK.TRANS64 P1, [R3+URZ], R6 ;  /* 0x00000006030095a7 */ /* 0x000e64000802007f */
[----:B-1----:R-:W-:Y:S05]  /*8350*/  @!P1 BRA `(.L_x_25) ;  /* 0xfffffffc00f09947 */ /* 0x002fea000383ffff */
[----:B------:R-:W-:Y:S05]  /*8360*/  BRA `(.L_x_24) ;  /* 0xffffff9800147947 */ /* 0x000fea000383ffff */
.L_x_33:
[----:B------:R0:W0:Y:S02]  /*8370*/  SYNCS.PHASECHK.TRANS64.TRYWAIT P1, [R7+URZ], R8 ;  /* 0x00000008070075a7 */ /* 0x000024000802017f */
[----:B0-----:R-:W-:Y:S05]  /*8380*/  @!P1 NANOSLEEP.SYNCS 0x989680 ;  /* 0x009896800000995d */ /* 0x001fea0003900000 */
[----:B------:R-:W0:Y:S02]  /*8390*/  @!P1 SYNCS.PHASECHK.TRANS64 P1, [R7+URZ], R8 ;  /* 0x00000008070095a7 */ /* 0x000e24000802007f */
[----:B0-----:R-:W-:Y:S05]  /*83a0*/  @!P1 BRA `(.L_x_33) ;  /* 0xfffffffc00f09947 */ /* 0x001fea000383ffff */
[----:B------:R-:W-:Y:S05]  /*83b0*/  BRA `(.L_x_32) ;  /* 0xffffff9c00807947 */ /* 0x000fea000383ffff */
.L_x_174:
[----:B------:R-:W-:Y:S01]  /*83c0*/  BSSY B0, `(.L_x_201) ;  /* 0x0000006000007945 */ /* 0x000fe20003800000 */
[----:B------:R-:W-:-:S07]  /*83d0*/  IMAD.MOV.U32 R15, RZ, RZ, -0x1 ;  /* 0xffffffffff0f7424 */ /* 0x000fce00078e00ff */
[----:B------:R-:W-:Y:S05]  /*83e0*/  WARPSYNC.COLLECTIVE R15, `(.L_x_202) ;  /* 0x000000000f0c7348 */ /* 0x000fea0003c00000 */
[----:B------:R-:W-:Y:S02]  /*83f0*/  ELECT P6, UR62, PT ;  /* 0x00000000003e782f */ /* 0x000fe400038c0000 */
[----:B------:R-:W-:Y:S01]  /*8400*/  MOV R14, UR62 ;  /* 0x0000003e000e7c02 */ /* 0x000fe20008000f00 */
[----:B------:R-:W-:Y:S10]  /*8410*/  ENDCOLLECTIVE ;  /* 0x000000000000791b */ /* 0x000ff40003800000 */
.L_x_202:
[----:B------:R-:W-:Y:S05]  /*8420*/  BSYNC B0 ;  /* 0x0000000000007941 */ /* 0x000fea0003800000 */
.L_x_201:
[----:B------:R-:W-:Y:S05]  /*8430*/  BRA `(.L_x_203) ;  /* 0xffffffe400e47947 */ /* 0x000fea000383ffff */
.L_x_179:
[----:B0-----:R0:W1:Y:S02]  /*8440*/  SYNCS.PHASECHK.TRANS64.TRYWAIT P0, [R4+URZ+0x38], R37 ;  /* 0x00003825040075a7 */ /* 0x001064000800017f */
[----:B-1----:R-:W-:Y:S05]  /*8450*/  @!P0 NANOSLEEP.SYNCS 0x989680 ;  /* 0x009896800000895d */ /* 0x002fea0003900000 */
[----:B------:R-:W1:Y:S02]  /*8460*/  @!P0 SYNCS.PHASECHK.TRANS64 P0, [R4+URZ+0x38], R37 ;  /* 0x00003825040085a7 */ /* 0x000e64000800007f */
[----:B-1----:R-:W-:Y:S05]  /*8470*/  @!P0 BRA `(.L_x_179) ;  /* 0xfffffffc00f08947 */ /* 0x002fea000383ffff */
[----:B------:R-:W-:Y:S05]  /*8480*/  BRA `(.L_x_204) ;  /* 0xffffffe800ec7947 */ /* 0x000fea000383ffff */
.L_x_188:
[----:B------:R-:W-:Y:S01]  /*8490*/  BSSY B0, `(.L_x_205) ;  /* 0x0000006000007945 */ /* 0x000fe20003800000 */
[----:B------:R-:W-:-:S07]  /*84a0*/  IMAD.MOV.U32 R15, RZ, RZ, -0x1 ;  /* 0xffffffffff0f7424 */ /* 0x000fce00078e00ff */
[----:B------:R-:W-:Y:S05]  /*84b0*/  WARPSYNC.COLLECTIVE R15, `(.L_x_206) ;  /* 0x000000000f0c7348 */ /* 0x000fea0003c00000 */
[----:B------:R-:W-:Y:S02]  /*84c0*/  ELECT P6, UR62, PT ;  /* 0x00000000003e782f */ /* 0x000fe400038c0000 */
[----:B------:R-:W-:Y:S01]  /*84d0*/  MOV R14, UR62 ;  /* 0x0000003e000e7c02 */ /* 0x000fe20008000f00 */
[----:B------:R-:W-:Y:S10]  /*84e0*/  ENDCOLLECTIVE ;  /* 0x000000000000791b */ /* 0x000ff40003800000 */
.L_x_206:
[----:B------:R-:W-:Y:S05]  /*84f0*/  BSYNC B0 ;  /* 0x0000000000007941 */ /* 0x000fea0003800000 */
.L_x_205:
[----:B------:R-:W-:Y:S05]  /*8500*/  BRA `(.L_x_207) ;  /* 0xfffffff800307947 */ /* 0x000fea000383ffff */
.L_x_192:
[----:B0-----:R0:W1:Y:S02]  /*8510*/  SYNCS.PHASECHK.TRANS64.TRYWAIT P0, [R5+URZ], R2 ;  /* 0x00000002050075a7 */ /* 0x001064000800017f */
[----:B-1----:R-:W-:Y:S05]  /*8520*/  @!P0 NANOSLEEP.SYNCS 0x989680 ;  /* 0x009896800000895d */ /* 0x002fea0003900000 */
[----:B------:R-:W1:Y:S02]  /*8530*/  @!P0 SYNCS.PHASECHK.TRANS64 P0, [R5+URZ], R2 ;  /* 0x00000002050085a7 */ /* 0x000e64000800007f */
[----:B-1----:R-:W-:Y:S05]  /*8540*/  @!P0 BRA `(.L_x_192) ;  /* 0xfffffffc00f08947 */ /* 0x002fea000383ffff */
[----:B------:R-:W-:Y:S05]  /*8550*/  BRA `(.L_x_208) ;  /* 0xfffffff800707947 */ /* 0x000fea000383ffff */
.L_x_193:
[----:B0-----:R0:W1:Y:S02]  /*8560*/  SYNCS.PHASECHK.TRANS64.TRYWAIT P0, [R7+URZ], R4 ;  /* 0x00000004070075a7 */ /* 0x001064000800017f */
[----:B-1----:R-:W-:Y:S05]  /*8570*/  @!P0 NANOSLEEP.SYNCS 0x989680 ;  /* 0x009896800000895d */ /* 0x002fea0003900000 */
[----:B------:R-:W1:Y:S02]  /*8580*/  @!P0 SYNCS.PHASECHK.TRANS64 P0, [R7+URZ], R4 ;  /* 0x00000004070085a7 */ /* 0x000e64000800007f */
[----:B-1----:R-:W-:Y:S05]  /*8590*/  @!P0 BRA `(.L_x_193) ;  /* 0xfffffffc00f08947 */ /* 0x002fea000383ffff */
[----:B------:R-:W-:Y:S05]  /*85a0*/  BRA `(.L_x_209) ;  /* 0xfffffff800807947 */ /* 0x000fea000383ffff */
.L_x_194:
[----:B0-----:R0:W1:Y:S02]  /*85b0*/  SYNCS.PHASECHK.TRANS64.TRYWAIT P0, [R6+URZ], R5 ;  /* 0x00000005060075a7 */ /* 0x001064000800017f */
[----:B-1----:R-:W-:Y:S05]  /*85c0*/  @!P0 NANOSLEEP.SYNCS 0x989680 ;  /* 0x009896800000895d */ /* 0x002fea0003900000 */
[----:B------:R-:W1:Y:S02]  /*85d0*/  @!P0 SYNCS.PHASECHK.TRANS64 P0, [R6+URZ], R5 ;  /* 0x00000005060085a7 */ /* 0x000e64000800007f */
[----:B-1----:R-:W-:Y:S05]  /*85e0*/  @!P0 BRA `(.L_x_194) ;  /* 0xfffffffc00f08947 */ /* 0x002fea000383ffff */
[----:B------:R-:W-:Y:S05]  /*85f0*/  BRA `(.L_x_210) ;  /* 0xfffffff800907947 */ /* 0x000fea000383ffff */
.L_x_195:
[----:B0-----:R0:W1:Y:S02]  /*8600*/  SYNCS.PHASECHK.TRANS64.TRYWAIT P0, [R9+URZ], R4 ;  /* 0x00000004090075a7 */ /* 0x001064000800017f */
[----:B-1----:R-:W-:Y:S05]  /*8610*/  @!P0 NANOSLEEP.SYNCS 0x989680 ;  /* 0x009896800000895d */ /* 0x002fea0003900000 */
[----:B------:R-:W1:Y:S02]  /*8620*/  @!P0 SYNCS.PHASECHK.TRANS64 P0, [R9+URZ], R4 ;  /* 0x00000004090085a7 */ /* 0x000e64000800007f */
[----:B-1----:R-:W-:Y:S05]  /*8630*/  @!P0 BRA `(.L_x_195) ;  /* 0xfffffffc00f08947 */ /* 0x002fea000383ffff */
[----:B------:R-:W-:Y:S05]  /*8640*/  BRA `(.L_x_211) ;  /* 0xfffffff800a07947 */ /* 0x000fea000383ffff */
.L_x_196:
[----:B0-----:R0:W1:Y:S02]  /*8650*/  SYNCS.PHASECHK.TRANS64.TRYWAIT P0, [R8+URZ], R5 ;  /* 0x00000005080075a7 */ /* 0x001064000800017f */
[----:B-1----:R-:W-:Y:S05]  /*8660*/  @!P0 NANOSLEEP.SYNCS 0x989680 ;  /* 0x009896800000895d */ /* 0x002fea0003900000 */
[----:B------:R-:W1:Y:S02]  /*8670*/  @!P0 SYNCS.PHASECHK.TRANS64 P0, [R8+URZ], R5 ;  /* 0x00000005080085a7 */ /* 0x000e64000800007f */
[----:B-1----:R-:W-:Y:S05]  /*8680*/  @!P0 BRA `(.L_x_196) ;  /* 0xfffffffc00f08947 */ /* 0x002fea000383ffff */
[----:B------:R-:W-:Y:S05]  /*8690*/  BRA `(.L_x_212) ;  /* 0xfffffff800b07947 */ /* 0x000fea000383ffff */
.L_x_197:
[----:B-1----:R1:W2:Y:S02]  /*86a0*/  SYNCS.PHASECHK.TRANS64.TRYWAIT P0, [R11+URZ], R6 ;  /* 0x000000060b0075a7 */ /* 0x0022a4000800017f */
[----:B--2---:R-:W-:Y:S05]  /*86b0*/  @!P0 NANOSLEEP.SYNCS 0x989680 ;  /* 0x009896800000895d */ /* 0x004fea0003900000 */
[----:B------:R-:W2:Y:S02]  /*86c0*/  @!P0 SYNCS.PHASECHK.TRANS64 P0, [R11+URZ], R6 ;  /* 0x000000060b0085a7 */ /* 0x000ea4000800007f */
[----:B--2---:R-:W-:Y:S05]  /*86d0*/  @!P0 BRA `(.L_x_197) ;  /* 0xfffffffc00f08947 */ /* 0x004fea000383ffff */
[----:B------:R-:W-:Y:S05]  /*86e0*/  BRA `(.L_x_213) ;  /* 0xfffffff800b87947 */ /* 0x000fea000383ffff */
.L_x_214:
[----:B------:R-:W-:-:S00]  /*86f0*/  BRA `(.L_x_214) ;  /* 0xfffffffc00fc7947 */ /* 0x000fc0000383ffff */
[----:B------:R-:W-:-:S00]  /*8700*/  NOP ;  /* 0x0000000000007918 */ /* 0x000fc00000000000 */
[----:B------:R-:W-:-:S00]  /*8710*/  NOP ;  /* 0x0000000000007918 */ /* 0x000fc00000000000 */
[----:B------:R-:W-:-:S00]  /*8720*/  NOP ;  /* 0x0000000000007918 */ /* 0x000fc00000000000 */
[----:B------:R-:W-:-:S00]  /*8730*/  NOP ;  /* 0x0000000000007918 */ /* 0x000fc00000000000 */
[----:B------:R-:W-:-:S00]  /*8740*/  NOP ;  /* 0x0000000000007918 */ /* 0x000fc00000000000 */
[----:B------:R-:W-:-:S00]  /*8750*/  NOP ;  /* 0x0000000000007918 */ /* 0x000fc00000000000 */
[----:B------:R-:W-:-:S00]  /*8760*/  NOP ;  /* 0x0000000000007918 */ /* 0x000fc00000000000 */
[----:B------:R-:W-:-:S00]  /*8770*/  NOP ;  /* 0x0000000000007918 */ /* 0x000fc00000000000 */
.L_x_215:


//--------------------- .nv.global.init           --------------------------
	.section	.nv.global.init,"aw",@progbits
.nv.global.init:
	.type		$str$24,@object
	.size		$str$24,($str$25 - $str$24)
$str$24:
        /*0000*/ 	.byte	0x28, 0x61, 0x64, 0x64, 0x72, 0x65, 0x73, 0x73, 0x20, 0x26, 0x20, 0x6d, 0x61, 0x73, 0x6b, 0x29
        /*0010*/ 	.byte	0x20, 0x3d, 0x3d, 0x20, 0x30, 0x00
	.type		$str$25,@object
	.size		$str$25,(__unnamed_1 - $str$25)
$str$25:
        /*0016*/ 	.byte	0x2f, 0x74, 0x6d, 0x70, 0x2f, 0x63, 0x75, 0x74, 0x6c, 0x61, 0x73, 0x73, 0x5f, 0x73, 0x77, 0x65
        /*0026*/ 	.byte	0x65, 0x70, 0x5f, 0x73, 0x72, 0x63, 0x2f, 0x69, 0x6e, 0x63, 0x6c, 0x75, 0x64, 0x65, 0x2f, 0x63
        /*0036*/ 	.byte	0x75, 0x74, 0x65, 0x2f, 0x70, 0x6f, 0x69, 0x6e, 0x74, 0x65, 0x72, 0x5f, 0x66, 0x6c, 0x61, 0x67
        /*0046*/ 	.byte	0x67, 0x65, 0x64, 0x2e, 0x68, 0x70, 0x70, 0x00
	.type		__unnamed_1,@object
	.size		__unnamed_1,(__unnamed_2 - __unnamed_1)
__unnamed_1:
        /*004e*/ 	.byte	0x61, 0x75, 0x74, 0x6f, 0x20, 0x63, 0x75, 0x74, 0x65, 0x3a, 0x3a, 0x61, 0x73, 0x5f, 0x70, 0x6f
        /* <DEDUP_REMOVED lines=27> */
        /*020e*/ 	.byte	0x34, 0x30, 0x39, 0x36, 0x3e, 0x3e, 0x3e, 0x3e, 0x3e, 0x20, 0x26, 0x5d, 0x00
	.type		__unnamed_2,@object
	.size		__unnamed_2,(.L_1 - __unnamed_2)
__unnamed_2:
        /* <DEDUP_REMOVED lines=28> */
        /*03db*/ 	.byte	0x3c, 0x34, 0x30, 0x39, 0x36, 0x3e, 0x3e, 0x3e, 0x3e, 0x3e, 0x20, 0x26, 0x5d, 0x00
.L_1:


//--------------------- .nv.shared._ZN7cutlass13device_kernelINS_4gemm6kernel13GemmUniversalIN4cute5tupleIJiiiiEEENS1_10collective13CollectiveMmaINS1_39MainloopSm90TmaGmmaRmemAWarpSpecializedILi7ENS5_IJNS4_1CILi1EEESB_SB_EEENS1_35KernelTmaWarpSpecializedCooperativeEEENS5_IJNSA_ILi128EEESF_NSA_ILi32EEEEEEfNS5_IJlSB_lEEEfNS5_IJSB_llEEENS4_8TiledMMAINS4_8MMA_AtomIJNS4_4SM904GMMA30MMA_64x128x8_F32TF32TF32_RS_TNILNSN_7ScaleInE1ELSP_1EEEEEENS4_6LayoutINS5_IJNSA_ILi2EEESB_SB_EEENS5_IJSB_NSA_ILi0EEESV_EEEEENS5_IJNS4_10UnderscoreESY_SY_EEEEENS4_13SM90_TMA_LOADENS4_14ComposedLayoutINS4_7SwizzleILi3ELi4ELi3EEENS4_18smem_ptr_flag_bitsILi32EEENSS_INS5_IJNSA_ILi8EEESG_EEENS5_IJSG_SB_EEEEEEEvNS4_8identityES11_NS12_INS13_ILi1ELi4ELi3EEES16_NSS_INS5_IJS17_S17_EEENS5_IJSB_S17_EEEEEEENS4_9Copy_AtomIJNS4_39AutoVectorizingCopyWithAssumedAlignmentILi128EEEfEEES1C_EENS_8epilogue10collective6detail29Sm90TmaWarpSpecializedAdapterINS1O_15DefaultEpilogueIfSI_SI_NS1N_6thread17LinearCombinationIfLi1EffLNS1S_9ScaleType4KindE0ELNS_15FloatRoundStyleE2EfEENS1_15EpilogueDefaultEEEEEvvEEEEvNT_6ParamsE --------------------------
	.section	.nv.shared._ZN7cutlass13device_kernelINS_4gemm6kernel13GemmUniversalIN4cute5tupleIJiiiiEEENS1_10collective13CollectiveMmaINS1_39MainloopSm90TmaGmmaRmemAWarpSpecializedILi7ENS5_IJNS4_1CILi1EEESB_SB_EEENS1_35KernelTmaWarpSpecializedCooperativeEEENS5_IJNSA_ILi128EEESF_NSA_ILi32EEEEEEfNS5_IJlSB_lEEEfNS5_IJSB_llEEENS4_8TiledMMAINS4_8MMA_AtomIJNS4_4SM904GMMA30MMA_64x128x8_F32TF32TF32_RS_TNILNSN_7ScaleInE1ELSP_1EEEEEENS4_6LayoutINS5_IJNSA_ILi2EEESB_SB_EEENS5_IJSB_NSA_ILi0EEESV_EEEEENS5_IJNS4_10UnderscoreESY_SY_EEEEENS4_13SM90_TMA_LOADENS4_14ComposedLayoutINS4_7SwizzleILi3ELi4ELi3EEENS4_18smem_ptr_flag_bitsILi32EEENSS_INS5_IJNSA_ILi8EEESG_EEENS5_IJSG_SB_EEEEEEEvNS4_8identityES11_NS12_INS13_ILi1ELi4ELi3EEES16_NSS_INS5_IJS17_S17_EEENS5_IJSB_S17_EEEEEEENS4_9Copy_AtomIJNS4_39AutoVectorizingCopyWithAssumedAlignmentILi128EEEfEEES1C_EENS_8epilogue10collective6detail29Sm90TmaWarpSpecializedAdapterINS1O_15DefaultEpilogueIfSI_SI_NS1N_6thread17LinearCombinationIfLi1EffLNS1S_9ScaleType4KindE0ELNS_15FloatRoundStyleE2EfEENS1_15EpilogueDefaultEEEEEvvEEEEvNT_6ParamsE,"aw",@nobits
	.sectionflags	@""
	.align	16
	.zero		1024


//--------------------- .nv.shared.reserved.0     --------------------------
	.section	.nv.shared.reserved.0,"aw",@nobits
	.weak		__nv_reservedSMEM_offset_0_alias
	.size		__nv_reservedSMEM_offset_0_alias, 0, 0
	.other		__nv_reservedSMEM_offset_0_alias,@"STO_CUDA_RESERVED_SHARED STV_DEFAULT"
__nv_reservedSMEM_offset_0_alias:
	.zero		0


//--------------------- .nv.global                --------------------------
	.section	.nv.global,"aw",@nobits
.nv.global:
	.type		_ZN40_INTERNAL_1653b5b8_4_k_cu_c730841b_370914cute1_E,@object
	.size		_ZN40_INTERNAL_1653b5b8_4_k_cu_c730841b_370914cute1_E,(_ZN40_INTERNAL_1653b5b8_4_k_cu_c730841b_370914cuda3std3__45__cpo6cbeginE - _ZN40_INTERNAL_1653b5b8_4_k_cu_c730841b_370914cute1_E)
_ZN40_INTERNAL_1653b5b8_4_k_cu_c730841b_370914cute1_E:
	.zero		1
	.type		_ZN40_INTERNAL_1653b5b8_4_k_cu_c730841b_370914cuda3std3__45__cpo6cbeginE,@object
	.size		_ZN40_INTERNAL_1653b5b8_4_k_cu_c730841b_370914cuda3std3__45__cpo6cbeginE,(_ZN40_INTERNAL_1653b5b8_4_k_cu_c730841b_370914cuda3std3__48in_placeE - _ZN40_INTERNAL_1653b5b8_4_k_cu_c730841b_370914cuda3std3__45__cpo6cbeginE)
_ZN40_INTERNAL_1653b5b8_4_k_cu_c730841b_370914cuda3std3__45__cpo6cbeginE:
	.zero		1
	.type		_ZN40_INTERNAL_1653b5b8_4_k_cu_c730841b_370914cuda3std3__48in_placeE,@object
	.size		_ZN40_INTERNAL_1653b5b8_4_k_cu_c730841b_370914cuda3std3__48in_placeE,(_ZN40_INTERNAL_1653b5b8_4_k_cu_c730841b_370914cuda3std6ranges3__45__cpo9iter_moveE - _ZN40_INTERNAL_1653b5b8_4_k_cu_c730841b_370914cuda3std3__48in_placeE)
_ZN40_INTERNAL_1653b5b8_4_k_cu_c730841b_370914cuda3std3__48in_placeE:
	.zero		1
	.type		_ZN40_INTERNAL_1653b5b8_4_k_cu_c730841b_370914cuda3std6ranges3__45__cpo9iter_moveE,@object
	.size		_ZN40_INTERNAL_1653b5b8_4_k_cu_c730841b_370914cuda3std6ranges3__45__cpo9iter_moveE,(_ZN40_INTERNAL_1653b5b8_4_k_cu_c730841b_370914cuda3std3__45__cpo5beginE - _ZN40_INTERNAL_1653b5b8_4_k_cu_c730841b_370914cuda3std6ranges3__45__cpo9iter_moveE)
_ZN40_INTERNAL_1653b5b8_4_k_cu_c730841b_370914cuda3std6ranges3__45__cpo9iter_moveE:
	.zero		1
	.type		_ZN40_INTERNAL_1653b5b8_4_k_cu_c730841b_370914cuda3std3__45__cpo5beginE,@object
	.size		_ZN40_INTERNAL_1653b5b8_4_k_cu_c730841b_370914cuda3std3__45__cpo5beginE,(_ZN40_INTERNAL_1653b5b8_4_k_cu_c730841b_370914cuda3std3__442_GLOBAL__N__1653b5b8_4_k_cu_c730841b_370916ignoreE - _ZN40_INTERNAL_1653b5b8_4_k_cu_c730841b_370914cuda3std3__45__cpo5beginE)
_ZN40_INTERNAL_1653b5b8_4_k_cu_c730841b_370914cuda3std3__45__cpo5beginE:
	.zero		1
	.type		_ZN40_INTERNAL_1653b5b8_4_k_cu_c730841b_370914cuda3std3__442_GLOBAL__N__1653b5b8_4_k_cu_c730841b_370916ignoreE,@object
	.size		_ZN40_INTERNAL_1653b5b8_4_k_cu_c730841b_370914cuda3std3__442_GLOBAL__N__1653b5b8_4_k_cu_c730841b_370916ignoreE,(_ZN40_INTERNAL_1653b5b8_4_k_cu_c730841b_370914cute7productE - _ZN40_INTERNAL_1653b5b8_4_k_cu_c730841b_370914cuda3std3__442_GLOBAL__N__1653b5b8_4_k_cu_c730841b_370916ignoreE)
_ZN40_INTERNAL_1653b5b8_4_k_cu_c730841b_370914cuda3std3__442_GLOBAL__N__1653b5b8_4_k_cu_c730841b_370916ignoreE:
	.zero		1
	.type		_ZN40_INTERNAL_1653b5b8_4_k_cu_c730841b_370914cute7productE,@object
	.size		_ZN40_INTERNAL_1653b5b8_4_k_cu_c730841b_370914cute7productE,(_ZN40_INTERNAL_1653b5b8_4_k_cu_c730841b_370914cuda3std3__45__cpo3endE - _ZN40_INTERNAL_1653b5b8_4_k_cu_c730841b_370914cute7productE)
_ZN40_INTERNAL_1653b5b8_4_k_cu_c730841b_370914cute7productE:
	.zero		1
	.type		_ZN40_INTERNAL_1653b5b8_4_k_cu_c730841b_370914cuda3std3__45__cpo3endE,@object
	.size		_ZN40_INTERNAL_1653b5b8_4_k_cu_c730841b_370914cuda3std3__45__cpo3endE,(_ZN40_INTERNAL_1653b5b8_4_k_cu_c730841b_370914cuda3std3__419piecewise_constructE - _ZN40_INTERNAL_1653b5b8_4_k_cu_c730841b_370914cuda3std3__45__cpo3endE)
_ZN40_INTERNAL_1653b5b8_4_k_cu_c730841b_370914cuda3std3__45__cpo3endE:
	.zero		1
	.type		_ZN40_INTERNAL_1653b5b8_4_k_cu_c730841b_370914cuda3std3__419piecewise_constructE,@object
	.size		_ZN40_INTERNAL_1653b5b8_4_k_cu_c730841b_370914cuda3std3__419piecewise_constructE,(_ZN40_INTERNAL_1653b5b8_4_k_cu_c730841b_370914cuda3std3__45__cpo4cendE - _ZN40_INTERNAL_1653b5b8_4_k_cu_c730841b_370914cuda3std3__419piecewise_constructE)
_ZN40_INTERNAL_1653b5b8_4_k_cu_c730841b_370914cuda3std3__419piecewise_constructE:
	.zero		1
	.type		_ZN40_INTERNAL_1653b5b8_4_k_cu_c730841b_370914cuda3std3__45__cpo4cendE,@object
	.size		_ZN40_INTERNAL_1653b5b8_4_k_cu_c730841b_370914cuda3std3__45__cpo4cendE,(_ZN40_INTERNAL_1653b5b8_4_k_cu_c730841b_370914cuda3std6ranges3__45__cpo4swapE - _ZN40_INTERNAL_1653b5b8_4_k_cu_c730841b_370914cuda3std3__45__cpo4cendE)
_ZN40_INTERNAL_1653b5b8_4_k_cu_c730841b_370914cuda3std3__45__cpo4cendE:
	.zero		1
	.type		_ZN40_INTERNAL_1653b5b8_4_k_cu_c730841b_370914cuda3std6ranges3__45__cpo4swapE,@object
	.size		_ZN40_INTERNAL_1653b5b8_4_k_cu_c730841b_370914cuda3std6ranges3__45__cpo4swapE,(.L_9 - _ZN40_INTERNAL_1653b5b8_4_k_cu_c730841b_370914cuda3std6ranges3__45__cpo4swapE)
_ZN40_INTERNAL_1653b5b8_4_k_cu_c730841b_370914cuda3std6ranges3__45__cpo4swapE:
	.zero		1
.L_9:


//--------------------- .nv.constant0._ZN7cutlass13device_kernelINS_4gemm6kernel13GemmUniversalIN4cute5tupleIJiiiiEEENS1_10collective13CollectiveMmaINS1_39MainloopSm90TmaGmmaRmemAWarpSpecializedILi7ENS5_IJNS4_1CILi1EEESB_SB_EEENS1_35KernelTmaWarpSpecializedCooperativeEEENS5_IJNSA_ILi128EEESF_NSA_ILi32EEEEEEfNS5_IJlSB_lEEEfNS5_IJSB_llEEENS4_8TiledMMAINS4_8MMA_AtomIJNS4_4SM904GMMA30MMA_64x128x8_F32TF32TF32_RS_TNILNSN_7ScaleInE1ELSP_1EEEEEENS4_6LayoutINS5_IJNSA_ILi2EEESB_SB_EEENS5_IJSB_NSA_ILi0EEESV_EEEEENS5_IJNS4_10UnderscoreESY_SY_EEEEENS4_13SM90_TMA_LOADENS4_14ComposedLayoutINS4_7SwizzleILi3ELi4ELi3EEENS4_18smem_ptr_flag_bitsILi32EEENSS_INS5_IJNSA_ILi8EEESG_EEENS5_IJSG_SB_EEEEEEEvNS4_8identityES11_NS12_INS13_ILi1ELi4ELi3EEES16_NSS_INS5_IJS17_S17_EEENS5_IJSB_S17_EEEEEEENS4_9Copy_AtomIJNS4_39AutoVectorizingCopyWithAssumedAlignmentILi128EEEfEEES1C_EENS_8epilogue10collective6detail29Sm90TmaWarpSpecializedAdapterINS1O_15DefaultEpilogueIfSI_SI_NS1N_6thread17LinearCombinationIfLi1EffLNS1S_9ScaleType4KindE0ELNS_15FloatRoundStyleE2EfEENS1_15EpilogueDefaultEEEEEvvEEEEvNT_6ParamsE --------------------------
	.section	.nv.constant0._ZN7cutlass13device_kernelINS_4gemm6kernel13GemmUniversalIN4cute5tupleIJiiiiEEENS1_10collective13CollectiveMmaINS1_39MainloopSm90TmaGmmaRmemAWarpSpecializedILi7ENS5_IJNS4_1CILi1EEESB_SB_EEENS1_35KernelTmaWarpSpecializedCooperativeEEENS5_IJNSA_ILi128EEESF_NSA_ILi32EEEEEEfNS5_IJlSB_lEEEfNS5_IJSB_llEEENS4_8TiledMMAINS4_8MMA_AtomIJNS4_4SM904GMMA30MMA_64x128x8_F32TF32TF32_RS_TNILNSN_7ScaleInE1ELSP_1EEEEEENS4_6LayoutINS5_IJNSA_ILi2EEESB_SB_EEENS5_IJSB_NSA_ILi0EEESV_EEEEENS5_IJNS4_10UnderscoreESY_SY_EEEEENS4_13SM90_TMA_LOADENS4_14ComposedLayoutINS4_7SwizzleILi3ELi4ELi3EEENS4_18smem_ptr_flag_bitsILi32EEENSS_INS5_IJNSA_ILi8EEESG_EEENS5_IJSG_SB_EEEEEEEvNS4_8identityES11_NS12_INS13_ILi1ELi4ELi3EEES16_NSS_INS5_IJS17_S17_EEENS5_IJSB_S17_EEEEEEENS4_9Copy_AtomIJNS4_39AutoVectorizingCopyWithAssumedAlignmentILi128EEEfEEES1C_EENS_8epilogue10collective6detail29Sm90TmaWarpSpecializedAdapterINS1O_15DefaultEpilogueIfSI_SI_NS1N_6thread17LinearCombinationIfLi1EffLNS1S_9ScaleType4KindE0ELNS_15FloatRoundStyleE2EfEENS1_15EpilogueDefaultEEEEEvvEEEEvNT_6ParamsE,"a",@progbits
	.sectionflags	@""
	.align	4
.nv.constant0._ZN7cutlass13device_kernelINS_4gemm6kernel13GemmUniversalIN4cute5tupleIJiiiiEEENS1_10collective13CollectiveMmaINS1_39MainloopSm90TmaGmmaRmemAWarpSpecializedILi7ENS5_IJNS4_1CILi1EEESB_SB_EEENS1_35KernelTmaWarpSpecializedCooperativeEEENS5_IJNSA_ILi128EEESF_NSA_ILi32EEEEEEfNS5_IJlSB_lEEEfNS5_IJSB_llEEENS4_8TiledMMAINS4_8MMA_AtomIJNS4_4SM904GMMA30MMA_64x128x8_F32TF32TF32_RS_TNILNSN_7ScaleInE1ELSP_1EEEEEENS4_6LayoutINS5_IJNSA_ILi2EEESB_SB_EEENS5_IJSB_NSA_ILi0EEESV_EEEEENS5_IJNS4_10UnderscoreESY_SY_EEEEENS4_13SM90_TMA_LOADENS4_14ComposedLayoutINS4_7SwizzleILi3ELi4ELi3EEENS4_18smem_ptr_flag_bitsILi32EEENSS_INS5_IJNSA_ILi8EEESG_EEENS5_IJSG_SB_EEEEEEEvNS4_8identityES11_NS12_INS13_ILi1ELi4ELi3EEES16_NSS_INS5_IJS17_S17_EEENS5_IJSB_S17_EEEEEEENS4_9Copy_AtomIJNS4_39AutoVectorizingCopyWithAssumedAlignmentILi128EEEfEEES1C_EENS_8epilogue10collective6detail29Sm90TmaWarpSpecializedAdapterINS1O_15DefaultEpilogueIfSI_SI_NS1N_6thread17LinearCombinationIfLi1EffLNS1S_9ScaleType4KindE0ELNS_15FloatRoundStyleE2EfEENS1_15EpilogueDefaultEEEEEvvEEEEvNT_6ParamsE:
	.zero		1664


//--------------------- SYMBOLS --------------------------

	.type		.nv.reservedSmem.offset0,@object
	.size		.nv.reservedSmem.offset0,0x4
	.type		__assertfail,@function
